	.target	sm_90a

	.elftype	@"ET_EXEC"


//--------------------- .note.nv.tkinfo           --------------------------
	.section	.note.nv.tkinfo,"",@"SHT_NOTE"
	.sectionflags	@"SHF_NOTE_NV_TKINFO"
	.tkinfo
        /*0018*/ 	.word	0x00000002
        /*0030*/ 	.string	""
        /*0030*/ 	.string	"ptxas"
        /*0030*/ 	.string	"Cuda compilation tools, release 13.0, V13.0.88"
        /*0030*/ 	.string	"Build cuda_13.0.r13.0/compiler.36424714_0"
        /*0030*/ 	.string	"-arch sm_90a -m 64 "



//--------------------- .note.nv.cuinfo           --------------------------
	.section	.note.nv.cuinfo,"",@"SHT_NOTE"
	.sectionflags	@"SHF_NOTE_NV_CUINFO"
        /*0018*/ 	.short	0x0002
        /*001a*/ 	.short	0x005a
        /*001c*/ 	.short	0x0082
	.zero		2


//--------------------- .nv.info                  --------------------------
	.section	.nv.info,"",@"SHT_CUDA_INFO"
	.align	4


	//----- nvinfo : EIATTR_REGCOUNT
	.align		4
        /*0000*/ 	.byte	0x04, 0x2f
        /*0002*/ 	.short	(.L_15 - .L_14)
	.align		4
.L_14:
        /*0004*/ 	.word	index@(_ZN7cutlass13device_kernelINS_4gemm6kernel13GemmUniversalIN4cute5tupleIJiiiiEEENS1_10collective13CollectiveMmaINS1_34MainloopSm90TmaGmmaWarpSpecializedILi7ENS5_IJNS4_1CILi1EEESB_SB_EEENS1_32KernelTmaWarpSpecializedPingpongEEENS5_IJNSA_ILi64EEESF_SF_EEEaNS5_IJlSB_lEEEaSH_NS4_8TiledMMAINS4_8MMA_AtomIJNS4_4SM904GMMA26MMA_64x64x32_S32S8S8_SS_TNEEEENS4_6LayoutISC_NS5_IJNSA_ILi0EEESP_SP_EEEEENS5_IJNS4_10UnderscoreESS_SS_EEEEENS4_13SM90_TMA_LOADENS4_14ComposedLayoutINS4_7SwizzleILi2ELi4ELi3EEENS4_18smem_ptr_flag_bitsILi8EEENSO_INS5_IJNSA_ILi8EEESF_EEENS5_IJSF_SB_EEEEEEEvNS4_8identityESV_S15_vS16_EENS_8epilogue10collective6detail29Sm90TmaWarpSpecializedAdapterINS19_15DefaultEpilogueIaSH_SH_NS18_6thread17LinearCombinationIaLi1EiiLNS1D_9ScaleType4KindE0ELNS_15FloatRoundStyleE2EaEENS1_15EpilogueDefaultEEEEEvvEEEEvNT_6ParamsE)
        /*0008*/ 	.word	0x000000a8


	//----- nvinfo : EIATTR_FRAME_SIZE
	.align		4
.L_15:
        /*000c*/ 	.byte	0x04, 0x11
        /*000e*/ 	.short	(.L_17 - .L_16)
	.align		4
.L_16:
        /*0010*/ 	.word	index@(_ZN7cutlass13device_kernelINS_4gemm6kernel13GemmUniversalIN4cute5tupleIJiiiiEEENS1_10collective13CollectiveMmaINS1_34MainloopSm90TmaGmmaWarpSpecializedILi7ENS5_IJNS4_1CILi1EEESB_SB_EEENS1_32KernelTmaWarpSpecializedPingpongEEENS5_IJNSA_ILi64EEESF_SF_EEEaNS5_IJlSB_lEEEaSH_NS4_8TiledMMAINS4_8MMA_AtomIJNS4_4SM904GMMA26MMA_64x64x32_S32S8S8_SS_TNEEEENS4_6LayoutISC_NS5_IJNSA_ILi0EEESP_SP_EEEEENS5_IJNS4_10UnderscoreESS_SS_EEEEENS4_13SM90_TMA_LOADENS4_14ComposedLayoutINS4_7SwizzleILi2ELi4ELi3EEENS4_18smem_ptr_flag_bitsILi8EEENSO_INS5_IJNSA_ILi8EEESF_EEENS5_IJSF_SB_EEEEEEEvNS4_8identityESV_S15_vS16_EENS_8epilogue10collective6detail29Sm90TmaWarpSpecializedAdapterINS19_15DefaultEpilogueIaSH_SH_NS18_6thread17LinearCombinationIaLi1EiiLNS1D_9ScaleType4KindE0ELNS_15FloatRoundStyleE2EaEENS1_15EpilogueDefaultEEEEEvvEEEEvNT_6ParamsE)
        /*0014*/ 	.word	0x00000008


	//----- nvinfo : EIATTR_MIN_STACK_SIZE
	.align		4
.L_17:
        /*0018*/ 	.byte	0x04, 0x12
        /*001a*/ 	.short	(.L_19 - .L_18)
	.align		4
.L_18:
        /*001c*/ 	.word	index@(_ZN7cutlass13device_kernelINS_4gemm6kernel13GemmUniversalIN4cute5tupleIJiiiiEEENS1_10collective13CollectiveMmaINS1_34MainloopSm90TmaGmmaWarpSpecializedILi7ENS5_IJNS4_1CILi1EEESB_SB_EEENS1_32KernelTmaWarpSpecializedPingpongEEENS5_IJNSA_ILi64EEESF_SF_EEEaNS5_IJlSB_lEEEaSH_NS4_8TiledMMAINS4_8MMA_AtomIJNS4_4SM904GMMA26MMA_64x64x32_S32S8S8_SS_TNEEEENS4_6LayoutISC_NS5_IJNSA_ILi0EEESP_SP_EEEEENS5_IJNS4_10UnderscoreESS_SS_EEEEENS4_13SM90_TMA_LOADENS4_14ComposedLayoutINS4_7SwizzleILi2ELi4ELi3EEENS4_18smem_ptr_flag_bitsILi8EEENSO_INS5_IJNSA_ILi8EEESF_EEENS5_IJSF_SB_EEEEEEEvNS4_8identityESV_S15_vS16_EENS_8epilogue10collective6detail29Sm90TmaWarpSpecializedAdapterINS19_15DefaultEpilogueIaSH_SH_NS18_6thread17LinearCombinationIaLi1EiiLNS1D_9ScaleType4KindE0ELNS_15FloatRoundStyleE2EaEENS1_15EpilogueDefaultEEEEEvvEEEEvNT_6ParamsE)
        /*0020*/ 	.word	0x00000008
.L_19:


//--------------------- .nv.compat                --------------------------
	.section	.nv.compat,"",@"SHT_CUDA_COMPAT_INFO"
	.align	4
        /*0000*/ 	.byte	0x02, 0x09, 0x01, 0x00, 0x02, 0x02, 0x04, 0x00, 0x02, 0x05, 0x05, 0x00, 0x03, 0x07, 0x01, 0x01
        /*0010*/ 	.byte	0x02, 0x03, 0x01, 0x00, 0x02, 0x06, 0x01, 0x00, 0x04, 0x0b, 0x08, 0x00, 0x00, 0x00, 0x00, 0x00
        /*0020*/ 	.byte	0x00, 0x00, 0x00, 0x00


//--------------------- .nv.info._ZN7cutlass13device_kernelINS_4gemm6kernel13GemmUniversalIN4cute5tupleIJiiiiEEENS1_10collective13CollectiveMmaINS1_34MainloopSm90TmaGmmaWarpSpecializedILi7ENS5_IJNS4_1CILi1EEESB_SB_EEENS1_32KernelTmaWarpSpecializedPingpongEEENS5_IJNSA_ILi64EEESF_SF_EEEaNS5_IJlSB_lEEEaSH_NS4_8TiledMMAINS4_8MMA_AtomIJNS4_4SM904GMMA26MMA_64x64x32_S32S8S8_SS_TNEEEENS4_6LayoutISC_NS5_IJNSA_ILi0EEESP_SP_EEEEENS5_IJNS4_10UnderscoreESS_SS_EEEEENS4_13SM90_TMA_LOADENS4_14ComposedLayoutINS4_7SwizzleILi2ELi4ELi3EEENS4_18smem_ptr_flag_bitsILi8EEENSO_INS5_IJNSA_ILi8EEESF_EEENS5_IJSF_SB_EEEEEEEvNS4_8identityESV_S15_vS16_EENS_8epilogue10collective6detail29Sm90TmaWarpSpecializedAdapterINS19_15DefaultEpilogueIaSH_SH_NS18_6thread17LinearCombinationIaLi1EiiLNS1D_9ScaleType4KindE0ELNS_15FloatRoundStyleE2EaEENS1_15EpilogueDefaultEEEEEvvEEEEvNT_6ParamsE --------------------------
	.section	.nv.info._ZN7cutlass13device_kernelINS_4gemm6kernel13GemmUniversalIN4cute5tupleIJiiiiEEENS1_10collective13CollectiveMmaINS1_34MainloopSm90TmaGmmaWarpSpecializedILi7ENS5_IJNS4_1CILi1EEESB_SB_EEENS1_32KernelTmaWarpSpecializedPingpongEEENS5_IJNSA_ILi64EEESF_SF_EEEaNS5_IJlSB_lEEEaSH_NS4_8TiledMMAINS4_8MMA_AtomIJNS4_4SM904GMMA26MMA_64x64x32_S32S8S8_SS_TNEEEENS4_6LayoutISC_NS5_IJNSA_ILi0EEESP_SP_EEEEENS5_IJNS4_10UnderscoreESS_SS_EEEEENS4_13SM90_TMA_LOADENS4_14ComposedLayoutINS4_7SwizzleILi2ELi4ELi3EEENS4_18smem_ptr_flag_bitsILi8EEENSO_INS5_IJNSA_ILi8EEESF_EEENS5_IJSF_SB_EEEEEEEvNS4_8identityESV_S15_vS16_EENS_8epilogue10collective6detail29Sm90TmaWarpSpecializedAdapterINS19_15DefaultEpilogueIaSH_SH_NS18_6thread17LinearCombinationIaLi1EiiLNS1D_9ScaleType4KindE0ELNS_15FloatRoundStyleE2EaEENS1_15EpilogueDefaultEEEEEvvEEEEvNT_6ParamsE,"",@"SHT_CUDA_INFO"
	.sectionflags	@""
	.align	4


	//----- nvinfo : EIATTR_CUDA_API_VERSION
	.align		4
        /*0000*/ 	.byte	0x04, 0x37
        /*0002*/ 	.short	(.L_21 - .L_20)
.L_20:
        /*0004*/ 	.word	0x00000082


	//----- nvinfo : EIATTR_KPARAM_INFO
	.align		4
.L_21:
        /*0008*/ 	.byte	0x04, 0x17
        /*000a*/ 	.short	(.L_23 - .L_22)
.L_22:
        /*000c*/ 	.word	0x00000000
        /*0010*/ 	.short	0x0000
        /*0012*/ 	.short	0x0070
        /*0014*/ 	.byte	0x00, 0xf0, 0x01, 0x10


	//----- nvinfo : EIATTR_SPARSE_MMA_MASK
	.align		4
.L_23:
        /*0018*/ 	.byte	0x03, 0x50
        /*001a*/ 	.short	0x0000


	//----- nvinfo : EIATTR_MAXREG_COUNT
	.align		4
        /*001c*/ 	.byte	0x03, 0x1b
        /*001e*/ 	.short	0x00a8


	//----- nvinfo : EIATTR_NUM_BARRIERS
	.align		4
        /*0020*/ 	.byte	0x02, 0x4c
        /*0022*/ 	.byte	0x01
	.zero		1


	//----- nvinfo : EIATTR_EXTERNS
	.align		4
        /*0024*/ 	.byte	0x04, 0x0f
        /*0026*/ 	.short	(.L_25 - .L_24)


	//   ....[0]....
	.align		4
.L_24:
        /*0028*/ 	.word	index@(__assertfail)


	//----- nvinfo : EIATTR_ANNOTATIONS
	.align		4
.L_25:
        /*002c*/ 	.byte	0x04, 0x55
        /*002e*/ 	.short	(.L_27 - .L_26)


	//   ....[0]....
.L_26:
        /*0030*/ 	.word	0x00000001
        /*0034*/ 	.byte	0x30, 0x0b, 0x00, 0x00, 0x01, 0x00, 0x00, 0x00, 0x70, 0x3b, 0x00, 0x00, 0x01, 0x00, 0x00, 0x00
        /*0044*/ 	.byte	0x60, 0x47, 0x00, 0x00


	//----- nvinfo : EIATTR_MERCURY_ISA_VERSION
	.align		4
.L_27:
        /*0048*/ 	.byte	0x03, 0x5f
        /*004a*/ 	.short	0x0101


	//----- nvinfo : EIATTR_INT_WARP_WIDE_INSTR_OFFSETS
	.align		4
        /*004c*/ 	.byte	0x04, 0x31
        /*004e*/ 	.short	(.L_29 - .L_28)


	//   ....[0]....
.L_28:
        /*0050*/ 	.word	0x00000440


	//   ....[1]....
        /*0054*/ 	.word	0x00000460


	//   ....[2]....
        /*0058*/ 	.word	0x000004e0


	//   ....[3]....
        /*005c*/ 	.word	0x000004f0


	//   ....[4]....
        /*0060*/ 	.word	0x00000500


	//   ....[5]....
        /*0064*/ 	.word	0x00000520


	//   ....[6]....
        /*0068*/ 	.word	0x000005b0


	//   ....[7]....
        /*006c*/ 	.word	0x000005d0


	//----- nvinfo : EIATTR_COOP_GROUP_MASK_REGIDS
	.align		4
.L_29:
        /*0070*/ 	.byte	0x04, 0x29
        /*0072*/ 	.short	(.L_31 - .L_30)


	//   ....[0]....
.L_30:
        /*0074*/ 	.word	0xffffffff


	//   ....[1]....
        /*0078*/ 	.word	0xffffffff


	//   ....[2]....
        /*007c*/ 	.word	0xffffffff


	//   ....[3]....
        /*0080*/ 	.word	0xffffffff


	//   ....[4]....
        /*0084*/ 	.word	0xffffffff


	//   ....[5]....
        /*0088*/ 	.word	0xffffffff


	//----- nvinfo : EIATTR_COOP_GROUP_INSTR_OFFSETS
	.align		4
.L_31:
        /*008c*/ 	.byte	0x04, 0x28
        /*008e*/ 	.short	(.L_33 - .L_32)


	//   ....[0]....
.L_32:
        /*0090*/ 	.word	0x00000070


	//   ....[1]....
        /*0094*/ 	.word	0x00000080


	//   ....[2]....
        /*0098*/ 	.word	0x00000140


	//   ....[3]....
        /*009c*/ 	.word	0x00000330


	//   ....[4]....
        /*00a0*/ 	.word	0x00000370


	//   ....[5]....
        /*00a4*/ 	.word	0x000003c0


	//----- nvinfo : EIATTR_REG_RECONFIG
	.align		4
.L_33:
        /*00a8*/ 	.byte	0x01, 0x54
	.zero		2


	//----- nvinfo : EIATTR_SYSCALL_OFFSETS
	.align		4
        /*00ac*/ 	.byte	0x04, 0x46
        /*00ae*/ 	.short	(.L_35 - .L_34)


	//   ....[0]....
.L_34:
        /*00b0*/ 	.word	0x00001670


	//----- nvinfo : EIATTR_MBARRIER_INSTR_OFFSETS
	.align		4
.L_35:
        /*00b4*/ 	.byte	0x04, 0x39
        /*00b6*/ 	.short	(.L_37 - .L_36)


	//   ....[0]....
.L_36:
        /*00b8*/ 	.word	0x00000240
        /*00bc*/ 	.word	0x000000ff
        /*00c0*/ 	.word	0x00000000
        /*00c4*/ 	.short	0x0100
        /*00c6*/ 	.byte	0x08
	.zero		1


	//   ....[1]....
        /*00c8*/ 	.word	0x00000250
        /*00cc*/ 	.word	0x000000ff
        /*00d0*/ 	.word	0x00000038
        /*00d4*/ 	.short	0x0100
        /*00d6*/ 	.byte	0x08
	.zero		1


	//   ....[2]....
        /*00d8*/ 	.word	0x00000260
        /*00dc*/ 	.word	0x000000ff
        /*00e0*/ 	.word	0x00000008
        /*00e4*/ 	.short	0x0100
        /*00e6*/ 	.byte	0x08
	.zero		1


	//   ....[3]....
        /*00e8*/ 	.word	0x00000270
        /*00ec*/ 	.word	0x000000ff
        /*00f0*/ 	.word	0x00000040
        /*00f4*/ 	.short	0x0100
        /*00f6*/ 	.byte	0x08
	.zero		1


	//   ....[4]....
        /*00f8*/ 	.word	0x00000280
        /*00fc*/ 	.word	0x000000ff
        /*0100*/ 	.word	0x00000010
        /*0104*/ 	.short	0x0100
        /*0106*/ 	.byte	0x08
	.zero		1


	//   ....[5]....
        /*0108*/ 	.word	0x00000290
        /*010c*/ 	.word	0x000000ff
        /*0110*/ 	.word	0x00000048
        /*0114*/ 	.short	0x0100
        /*0116*/ 	.byte	0x08
	.zero		1


	//   ....[6]....
        /*0118*/ 	.word	0x000002a0
        /*011c*/ 	.word	0x000000ff
        /*0120*/ 	.word	0x00000018
        /*0124*/ 	.short	0x0100
        /*0126*/ 	.byte	0x08
	.zero		1


	//   ....[7]....
        /*0128*/ 	.word	0x000002b0
        /*012c*/ 	.word	0x000000ff
        /*0130*/ 	.word	0x00000050
        /*0134*/ 	.short	0x0100
        /*0136*/ 	.byte	0x08
	.zero		1


	//   ....[8]....
        /*0138*/ 	.word	0x000002c0
        /*013c*/ 	.word	0x000000ff
        /*0140*/ 	.word	0x00000020
        /*0144*/ 	.short	0x0100
        /*0146*/ 	.byte	0x08
	.zero		1


	//   ....[9]....
        /*0148*/ 	.word	0x000002d0
        /*014c*/ 	.word	0x000000ff
        /*0150*/ 	.word	0x00000058
        /*0154*/ 	.short	0x0100
        /*0156*/ 	.byte	0x08
	.zero		1


	//   ....[10]....
        /*0158*/ 	.word	0x000002e0
        /*015c*/ 	.word	0x000000ff
        /*0160*/ 	.word	0x00000028
        /*0164*/ 	.short	0x0100
        /*0166*/ 	.byte	0x08
	.zero		1


	//   ....[11]....
        /*0168*/ 	.word	0x000002f0
        /*016c*/ 	.word	0x000000ff
        /*0170*/ 	.word	0x00000060
        /*0174*/ 	.short	0x0100
        /*0176*/ 	.byte	0x08
	.zero		1


	//   ....[12]....
        /*0178*/ 	.word	0x00000300
        /*017c*/ 	.word	0x000000ff
        /*0180*/ 	.word	0x00000030
        /*0184*/ 	.short	0x0100
        /*0186*/ 	.byte	0x08
	.zero		1


	//   ....[13]....
        /*0188*/ 	.word	0x00000310
        /*018c*/ 	.word	0x000000ff
        /*0190*/ 	.word	0x00000068
        /*0194*/ 	.short	0x0100
        /*0196*/ 	.byte	0x08
	.zero		1


	//   ....[14]....
        /*0198*/ 	.word	0x00000610
        /*019c*/ 	.word	0x000000ff
        /*01a0*/ 	.word	0x000000a0
        /*01a4*/ 	.short	0x0100
        /*01a6*/ 	.byte	0x08
	.zero		1


	//   ....[15]....
        /*01a8*/ 	.word	0x00000680
        /*01ac*/ 	.word	0x000000ff
        /*01b0*/ 	.word	0x000000a8
        /*01b4*/ 	.short	0x0100
        /*01b6*/ 	.byte	0x08
	.zero		1


	//   ....[16]....
        /*01b8*/ 	.word	0x000006a0
        /*01bc*/ 	.word	0x000000ff
        /*01c0*/ 	.word	0x00000080
        /*01c4*/ 	.short	0x0100
        /*01c6*/ 	.byte	0x09
	.zero		1


	//   ....[17]....
        /*01c8*/ 	.word	0x000006b0
        /*01cc*/ 	.word	0x000000ff
        /*01d0*/ 	.word	0x00000088
        /*01d4*/ 	.short	0x0100
        /*01d6*/ 	.byte	0x09
	.zero		1


	//   ....[18]....
        /*01d8*/ 	.word	0x000006c0
        /*01dc*/ 	.word	0x000000ff
        /*01e0*/ 	.word	0x00000090
        /*01e4*/ 	.short	0x0100
        /*01e6*/ 	.byte	0x09
	.zero		1


	//   ....[19]....
        /*01e8*/ 	.word	0x000006d0
        /*01ec*/ 	.word	0x000000ff
        /*01f0*/ 	.word	0x00000098
        /*01f4*/ 	.short	0x0100
        /*01f6*/ 	.byte	0x09
	.zero		1


	//   ....[20]....
        /*01f8*/ 	.word	0x00001550
        /*01fc*/ 	.word	0x0000003d
        /*0200*/ 	.word	0x00000000
        /*0204*/ 	.short	0x010a
        /*0206*/ 	.byte	0x2a
	.zero		1


	//   ....[21]....
        /*0208*/ 	.word	0x00001700
        /*020c*/ 	.word	0x00000003
        /*0210*/ 	.word	0x00000000
        /*0214*/ 	.short	0x010a
        /*0216*/ 	.byte	0x3f
	.zero		1


	//   ....[22]....
        /*0218*/ 	.word	0x00001740
        /*021c*/ 	.word	0x00000003
        /*0220*/ 	.word	0x00000000
        /*0224*/ 	.short	0x010a
        /*0226*/ 	.byte	0x3f
	.zero		1


	//   ....[23]....
        /*0228*/ 	.word	0x00001940
        /*022c*/ 	.word	0x000000ff
        /*0230*/ 	.word	0x00000000
        /*0234*/ 	.short	0x010a
        /*0236*/ 	.byte	0x04
	.zero		1


	//   ....[24]....
        /*0238*/ 	.word	0x00001980
        /*023c*/ 	.word	0x000000ff
        /*0240*/ 	.word	0x00000000
        /*0244*/ 	.short	0x010a
        /*0246*/ 	.byte	0x04
	.zero		1


	//   ....[25]....
        /*0248*/ 	.word	0x00001ae0
        /*024c*/ 	.word	0x000000ff
        /*0250*/ 	.word	0x00000000
        /*0254*/ 	.short	0x0101
        /*0256*/ 	.byte	0x04
	.zero		1


	//   ....[26]....
        /*0258*/ 	.word	0x00001bd0
        /*025c*/ 	.word	0x0000003e
        /*0260*/ 	.word	0x00000000
        /*0264*/ 	.short	0x0101
        /*0266*/ 	.byte	0x2f
	.zero		1


	//   ....[27]....
        /*0268*/ 	.word	0x00001cc0
        /*026c*/ 	.word	0x000000ff
        /*0270*/ 	.word	0x00000000
        /*0274*/ 	.short	0x0101
        /*0276*/ 	.byte	0x04
	.zero		1


	//   ....[28]....
        /*0278*/ 	.word	0x00001d70
        /*027c*/ 	.word	0x0000003d
        /*0280*/ 	.word	0x00000010
        /*0284*/ 	.short	0x010a
        /*0286*/ 	.byte	0x2a
	.zero		1


	//   ....[29]....
        /*0288*/ 	.word	0x00003b90
        /*028c*/ 	.word	0x00000040
        /*0290*/ 	.word	0x00000000
        /*0294*/ 	.short	0x0101
        /*0296*/ 	.byte	0x2f
	.zero		1


	//   ....[30]....
        /*0298*/ 	.word	0x000044f0
        /*029c*/ 	.word	0x0000000a
        /*02a0*/ 	.word	0x00000038
        /*02a4*/ 	.short	0x010a
        /*02a6*/ 	.byte	0x3f
	.zero		1


	//   ....[31]....
        /*02a8*/ 	.word	0x000048c0
        /*02ac*/ 	.word	0x00000008
        /*02b0*/ 	.word	0x000000a8
        /*02b4*/ 	.short	0x0101
        /*02b6*/ 	.byte	0x3f
	.zero		1


	//   ....[32]....
        /*02b8*/ 	.word	0x00005010
        /*02bc*/ 	.word	0x00000009
        /*02c0*/ 	.word	0x00000000
        /*02c4*/ 	.short	0x010a
        /*02c6*/ 	.byte	0x3f
	.zero		1


	//   ....[33]....
        /*02c8*/ 	.word	0x00005090
        /*02cc*/ 	.word	0x00000008
        /*02d0*/ 	.word	0x00000000
        /*02d4*/ 	.short	0x010a
        /*02d6*/ 	.byte	0x3f
	.zero		1


	//   ....[34]....
        /*02d8*/ 	.word	0x00005120
        /*02dc*/ 	.word	0x00000009
        /*02e0*/ 	.word	0x00000000
        /*02e4*/ 	.short	0x010a
        /*02e6*/ 	.byte	0x3f
	.zero		1


	//   ....[35]....
        /*02e8*/ 	.word	0x000051b0
        /*02ec*/ 	.word	0x00000008
        /*02f0*/ 	.word	0x00000000
        /*02f4*/ 	.short	0x010a
        /*02f6*/ 	.byte	0x3f
	.zero		1


	//   ....[36]....
        /*02f8*/ 	.word	0x00005240
        /*02fc*/ 	.word	0x00000009
        /*0300*/ 	.word	0x00000000
        /*0304*/ 	.short	0x010a
        /*0306*/ 	.byte	0x3f
	.zero		1


	//   ....[37]....
        /*0308*/ 	.word	0x000052d0
        /*030c*/ 	.word	0x00000006
        /*0310*/ 	.word	0x00000000
        /*0314*/ 	.short	0x010a
        /*0316*/ 	.byte	0x3f
	.zero		1


	//   ....[38]....
        /*0318*/ 	.word	0x00005360
        /*031c*/ 	.word	0x00000003
        /*0320*/ 	.word	0x00000000
        /*0324*/ 	.short	0x010a
        /*0326*/ 	.byte	0x3f
	.zero		1


	//   ....[39]....
        /*0328*/ 	.word	0x000053c0
        /*032c*/ 	.word	0x0000003f
        /*0330*/ 	.word	0x00000000
        /*0334*/ 	.short	0x010a
        /*0336*/ 	.byte	0x3f
	.zero		1


	//   ....[40]....
        /*0338*/ 	.word	0x00005410
        /*033c*/ 	.word	0x00000003
        /*0340*/ 	.word	0x00000000
        /*0344*/ 	.short	0x010a
        /*0346*/ 	.byte	0x3f
	.zero		1


	//   ....[41]....
        /*0348*/ 	.word	0x00005470
        /*034c*/ 	.word	0x00000004
        /*0350*/ 	.word	0x00000000
        /*0354*/ 	.short	0x010a
        /*0356*/ 	.byte	0x3f
	.zero		1


	//   ....[42]....
        /*0358*/ 	.word	0x000054c0
        /*035c*/ 	.word	0x0000003f
        /*0360*/ 	.word	0x00000010
        /*0364*/ 	.short	0x010a
        /*0366*/ 	.byte	0x3f
	.zero		1


	//   ....[43]....
        /*0368*/ 	.word	0x00005590
        /*036c*/ 	.word	0x0000000a
        /*0370*/ 	.word	0x00000038
        /*0374*/ 	.short	0x010a
        /*0376*/ 	.byte	0x3f
	.zero		1


	//   ....[44]....
        /*0378*/ 	.word	0x00005660
        /*037c*/ 	.word	0x00000009
        /*0380*/ 	.word	0x00000000
        /*0384*/ 	.short	0x010a
        /*0386*/ 	.byte	0x3f
	.zero		1


	//   ....[45]....
        /*0388*/ 	.word	0x000056b0
        /*038c*/ 	.word	0x00000008
        /*0390*/ 	.word	0x00000000
        /*0394*/ 	.short	0x010a
        /*0396*/ 	.byte	0x3f
	.zero		1


	//   ....[46]....
        /*0398*/ 	.word	0x00005700
        /*039c*/ 	.word	0x00000009
        /*03a0*/ 	.word	0x00000000
        /*03a4*/ 	.short	0x010a
        /*03a6*/ 	.byte	0x3f
	.zero		1


	//   ....[47]....
        /*03a8*/ 	.word	0x00005750
        /*03ac*/ 	.word	0x00000008
        /*03b0*/ 	.word	0x00000000
        /*03b4*/ 	.short	0x010a
        /*03b6*/ 	.byte	0x3f
	.zero		1


	//   ....[48]....
        /*03b8*/ 	.word	0x000057a0
        /*03bc*/ 	.word	0x00000009
        /*03c0*/ 	.word	0x00000000
        /*03c4*/ 	.short	0x010a
        /*03c6*/ 	.byte	0x3f
	.zero		1


	//   ....[49]....
        /*03c8*/ 	.word	0x000057f0
        /*03cc*/ 	.word	0x00000006
        /*03d0*/ 	.word	0x00000000
        /*03d4*/ 	.short	0x010a
        /*03d6*/ 	.byte	0x3f
	.zero		1


	//----- nvinfo : EIATTR_NUM_MBARRIERS
	.align		4
.L_37:
        /*03d8*/ 	.byte	0x03, 0x38
        /*03da*/ 	.short	0x0014


	//----- nvinfo : EIATTR_EXIT_INSTR_OFFSETS
	.align		4
        /*03dc*/ 	.byte	0x04, 0x1c
        /*03de*/ 	.short	(.L_39 - .L_38)


	//   ....[0]....
.L_38:
        /*03e0*/ 	.word	0x00001200


	//   ....[1]....
        /*03e4*/ 	.word	0x00001260


	//   ....[2]....
        /*03e8*/ 	.word	0x00004220


	//   ....[3]....
        /*03ec*/ 	.word	0x00004250


	//   ....[4]....
        /*03f0*/ 	.word	0x000053b0


	//----- nvinfo : EIATTR_MAX_THREADS
	.align		4
.L_39:
        /*03f4*/ 	.byte	0x04, 0x05
        /*03f6*/ 	.short	(.L_41 - .L_40)
.L_40:
        /*03f8*/ 	.word	0x00000180
        /*03fc*/ 	.word	0x00000001
        /*0400*/ 	.word	0x00000001


	//----- nvinfo : EIATTR_CRS_STACK_SIZE
	.align		4
.L_41:
        /*0404*/ 	.byte	0x04, 0x1e
        /*0406*/ 	.short	(.L_43 - .L_42)
.L_42:
        /*0408*/ 	.word	0x00000000


	//----- nvinfo : EIATTR_CBANK_PARAM_SIZE
	.align		4
.L_43:
        /*040c*/ 	.byte	0x03, 0x19
        /*040e*/ 	.short	0x0470


	//----- nvinfo : EIATTR_PARAM_CBANK
	.align		4
        /*0410*/ 	.byte	0x04, 0x0a
        /*0412*/ 	.short	(.L_45 - .L_44)
	.align		4
.L_44:
        /*0414*/ 	.word	index@(.nv.constant0._ZN7cutlass13device_kernelINS_4gemm6kernel13GemmUniversalIN4cute5tupleIJiiiiEEENS1_10collective13CollectiveMmaINS1_34MainloopSm90TmaGmmaWarpSpecializedILi7ENS5_IJNS4_1CILi1EEESB_SB_EEENS1_32KernelTmaWarpSpecializedPingpongEEENS5_IJNSA_ILi64EEESF_SF_EEEaNS5_IJlSB_lEEEaSH_NS4_8TiledMMAINS4_8MMA_AtomIJNS4_4SM904GMMA26MMA_64x64x32_S32S8S8_SS_TNEEEENS4_6LayoutISC_NS5_IJNSA_ILi0EEESP_SP_EEEEENS5_IJNS4_10UnderscoreESS_SS_EEEEENS4_13SM90_TMA_LOADENS4_14ComposedLayoutINS4_7SwizzleILi2ELi4ELi3EEENS4_18smem_ptr_flag_bitsILi8EEENSO_INS5_IJNSA_ILi8EEESF_EEENS5_IJSF_SB_EEEEEEEvNS4_8identityESV_S15_vS16_EENS_8epilogue10collective6detail29Sm90TmaWarpSpecializedAdapterINS19_15DefaultEpilogueIaSH_SH_NS18_6thread17LinearCombinationIaLi1EiiLNS1D_9ScaleType4KindE0ELNS_15FloatRoundStyleE2EaEENS1_15EpilogueDefaultEEEEEvvEEEEvNT_6ParamsE)
        /*0418*/ 	.short	0x0210
        /*041a*/ 	.short	0x0470


	//----- nvinfo : EIATTR_SW_WAR
	.align		4
.L_45:
        /*041c*/ 	.byte	0x04, 0x36
        /*041e*/ 	.short	(.L_47 - .L_46)
.L_46:
        /*0420*/ 	.word	0x00000008
.L_47:


//--------------------- .nv.callgraph             --------------------------
	.section	.nv.callgraph,"",@"SHT_CUDA_CALLGRAPH"
	.align	4
	.sectionentsize	8
	.align		4
        /*0000*/ 	.word	0x00000000
	.align		4
        /*0004*/ 	.word	0xffffffff
	.align		4
        /*0008*/ 	.word	index@(_ZN7cutlass13device_kernelINS_4gemm6kernel13GemmUniversalIN4cute5tupleIJiiiiEEENS1_10collective13CollectiveMmaINS1_34MainloopSm90TmaGmmaWarpSpecializedILi7ENS5_IJNS4_1CILi1EEESB_SB_EEENS1_32KernelTmaWarpSpecializedPingpongEEENS5_IJNSA_ILi64EEESF_SF_EEEaNS5_IJlSB_lEEEaSH_NS4_8TiledMMAINS4_8MMA_AtomIJNS4_4SM904GMMA26MMA_64x64x32_S32S8S8_SS_TNEEEENS4_6LayoutISC_NS5_IJNSA_ILi0EEESP_SP_EEEEENS5_IJNS4_10UnderscoreESS_SS_EEEEENS4_13SM90_TMA_LOADENS4_14ComposedLayoutINS4_7SwizzleILi2ELi4ELi3EEENS4_18smem_ptr_flag_bitsILi8EEENSO_INS5_IJNSA_ILi8EEESF_EEENS5_IJSF_SB_EEEEEEEvNS4_8identityESV_S15_vS16_EENS_8epilogue10collective6detail29Sm90TmaWarpSpecializedAdapterINS19_15DefaultEpilogueIaSH_SH_NS18_6thread17LinearCombinationIaLi1EiiLNS1D_9ScaleType4KindE0ELNS_15FloatRoundStyleE2EaEENS1_15EpilogueDefaultEEEEEvvEEEEvNT_6ParamsE)
	.align		4
        /*000c*/ 	.word	index@(__assertfail)
	.align		4
        /*0010*/ 	.word	0x00000000
	.align		4
        /*0014*/ 	.word	0xfffffffe
	.align		4
        /*0018*/ 	.word	0x00000000
	.align		4
        /*001c*/ 	.word	0xfffffffd
	.align		4
        /*0020*/ 	.word	0x00000000
	.align		4
        /*0024*/ 	.word	0xfffffffc


//--------------------- .nv.constant4             --------------------------
	.section	.nv.constant4,"a",@progbits
	.align	8
	.align		8
.nv.constant4:
        /*0000*/ 	.dword	__assertfail
	.align		8
        /*0008*/ 	.dword	__unnamed_1
	.align		8
        /*0010*/ 	.dword	_ZN40_INTERNAL_71af7656_4_k_cu_15e8b2ac_313084cuda3std3__45__cpo5beginE
	.align		8
        /*0018*/ 	.dword	_ZN40_INTERNAL_71af7656_4_k_cu_15e8b2ac_313084cuda3std3__45__cpo3endE
	.align		8
        /*0020*/ 	.dword	_ZN40_INTERNAL_71af7656_4_k_cu_15e8b2ac_313084cuda3std3__45__cpo6cbeginE
	.align		8
        /*0028*/ 	.dword	_ZN40_INTERNAL_71af7656_4_k_cu_15e8b2ac_313084cuda3std3__45__cpo4cendE
	.align		8
        /*0030*/ 	.dword	_ZN40_INTERNAL_71af7656_4_k_cu_15e8b2ac_313084cuda3std3__442_GLOBAL__N__71af7656_4_k_cu_15e8b2ac_313086ignoreE
	.align		8
        /*0038*/ 	.dword	_ZN40_INTERNAL_71af7656_4_k_cu_15e8b2ac_313084cuda3std3__419piecewise_constructE
	.align		8
        /*0040*/ 	.dword	_ZN40_INTERNAL_71af7656_4_k_cu_15e8b2ac_313084cuda3std3__48in_placeE
	.align		8
        /*0048*/ 	.dword	_ZN40_INTERNAL_71af7656_4_k_cu_15e8b2ac_313084cuda3std6ranges3__45__cpo4swapE
	.align		8
        /*0050*/ 	.dword	_ZN40_INTERNAL_71af7656_4_k_cu_15e8b2ac_313084cuda3std6ranges3__45__cpo9iter_moveE
	.align		8
        /*0058*/ 	.dword	_ZN40_INTERNAL_71af7656_4_k_cu_15e8b2ac_313084cute7productE
	.align		8
        /*0060*/ 	.dword	_ZN40_INTERNAL_71af7656_4_k_cu_15e8b2ac_313084cute1_E
	.align		8
        /*0068*/ 	.dword	$str$22
	.align		8
        /*0070*/ 	.dword	$str$23


//--------------------- .text._ZN7cutlass13device_kernelINS_4gemm6kernel13GemmUniversalIN4cute5tupleIJiiiiEEENS1_10collective13CollectiveMmaINS1_34MainloopSm90TmaGmmaWarpSpecializedILi7ENS5_IJNS4_1CILi1EEESB_SB_EEENS1_32KernelTmaWarpSpecializedPingpongEEENS5_IJNSA_ILi64EEESF_SF_EEEaNS5_IJlSB_lEEEaSH_NS4_8TiledMMAINS4_8MMA_AtomIJNS4_4SM904GMMA26MMA_64x64x32_S32S8S8_SS_TNEEEENS4_6LayoutISC_NS5_IJNSA_ILi0EEESP_SP_EEEEENS5_IJNS4_10UnderscoreESS_SS_EEEEENS4_13SM90_TMA_LOADENS4_14ComposedLayoutINS4_7SwizzleILi2ELi4ELi3EEENS4_18smem_ptr_flag_bitsILi8EEENSO_INS5_IJNSA_ILi8EEESF_EEENS5_IJSF_SB_EEEEEEEvNS4_8identityESV_S15_vS16_EENS_8epilogue10collective6detail29Sm90TmaWarpSpecializedAdapterINS19_15DefaultEpilogueIaSH_SH_NS18_6thread17LinearCombinationIaLi1EiiLNS1D_9ScaleType4KindE0ELNS_15FloatRoundStyleE2EaEENS1_15EpilogueDefaultEEEEEvvEEEEvNT_6ParamsE --------------------------
	.section	.text._ZN7cutlass13device_kernelINS_4gemm6kernel13GemmUniversalIN4cute5tupleIJiiiiEEENS1_10collective13CollectiveMmaINS1_34MainloopSm90TmaGmmaWarpSpecializedILi7ENS5_IJNS4_1CILi1EEESB_SB_EEENS1_32KernelTmaWarpSpecializedPingpongEEENS5_IJNSA_ILi64EEESF_SF_EEEaNS5_IJlSB_lEEEaSH_NS4_8TiledMMAINS4_8MMA_AtomIJNS4_4SM904GMMA26MMA_64x64x32_S32S8S8_SS_TNEEEENS4_6LayoutISC_NS5_IJNSA_ILi0EEESP_SP_EEEEENS5_IJNS4_10UnderscoreESS_SS_EEEEENS4_13SM90_TMA_LOADENS4_14ComposedLayoutINS4_7SwizzleILi2ELi4ELi3EEENS4_18smem_ptr_flag_bitsILi8EEENSO_INS5_IJNSA_ILi8EEESF_EEENS5_IJSF_SB_EEEEEEEvNS4_8identityESV_S15_vS16_EENS_8epilogue10collective6detail29Sm90TmaWarpSpecializedAdapterINS19_15DefaultEpilogueIaSH_SH_NS18_6thread17LinearCombinationIaLi1EiiLNS1D_9ScaleType4KindE0ELNS_15FloatRoundStyleE2EaEENS1_15EpilogueDefaultEEEEEvvEEEEvNT_6ParamsE,"ax",@progbits
	.align	128
.text._ZN7cutlass13device_kernelINS_4gemm6kernel13GemmUniversalIN4cute5tupleIJiiiiEEENS1_10collective13CollectiveMmaINS1_34MainloopSm90TmaGmmaWarpSpecializedILi7ENS5_IJNS4_1CILi1EEESB_SB_EEENS1_32KernelTmaWarpSpecializedPingpongEEENS5_IJNSA_ILi64EEESF_SF_EEEaNS5_IJlSB_lEEEaSH_NS4_8TiledMMAINS4_8MMA_AtomIJNS4_4SM904GMMA26MMA_64x64x32_S32S8S8_SS_TNEEEENS4_6LayoutISC_NS5_IJNSA_ILi0EEESP_SP_EEEEENS5_IJNS4_10UnderscoreESS_SS_EEEEENS4_13SM90_TMA_LOADENS4_14ComposedLayoutINS4_7SwizzleILi2ELi4ELi3EEENS4_18smem_ptr_flag_bitsILi8EEENSO_INS5_IJNSA_ILi8EEESF_EEENS5_IJSF_SB_EEEEEEEvNS4_8identityESV_S15_vS16_EENS_8epilogue10collective6detail29Sm90TmaWarpSpecializedAdapterINS19_15DefaultEpilogueIaSH_SH_NS18_6thread17LinearCombinationIaLi1EiiLNS1D_9ScaleType4KindE0ELNS_15FloatRoundStyleE2EaEENS1_15EpilogueDefaultEEEEEvvEEEEvNT_6ParamsE:
        .type           _ZN7cutlass13device_kernelINS_4gemm6kernel13GemmUniversalIN4cute5tupleIJiiiiEEENS1_10collective13CollectiveMmaINS1_34MainloopSm90TmaGmmaWarpSpecializedILi7ENS5_IJNS4_1CILi1EEESB_SB_EEENS1_32KernelTmaWarpSpecializedPingpongEEENS5_IJNSA_ILi64EEESF_SF_EEEaNS5_IJlSB_lEEEaSH_NS4_8TiledMMAINS4_8MMA_AtomIJNS4_4SM904GMMA26MMA_64x64x32_S32S8S8_SS_TNEEEENS4_6LayoutISC_NS5_IJNSA_ILi0EEESP_SP_EEEEENS5_IJNS4_10UnderscoreESS_SS_EEEEENS4_13SM90_TMA_LOADENS4_14ComposedLayoutINS4_7SwizzleILi2ELi4ELi3EEENS4_18smem_ptr_flag_bitsILi8EEENSO_INS5_IJNSA_ILi8EEESF_EEENS5_IJSF_SB_EEEEEEEvNS4_8identityESV_S15_vS16_EENS_8epilogue10collective6detail29Sm90TmaWarpSpecializedAdapterINS19_15DefaultEpilogueIaSH_SH_NS18_6thread17LinearCombinationIaLi1EiiLNS1D_9ScaleType4KindE0ELNS_15FloatRoundStyleE2EaEENS1_15EpilogueDefaultEEEEEvvEEEEvNT_6ParamsE,@function
        .size           _ZN7cutlass13device_kernelINS_4gemm6kernel13GemmUniversalIN4cute5tupleIJiiiiEEENS1_10collective13CollectiveMmaINS1_34MainloopSm90TmaGmmaWarpSpecializedILi7ENS5_IJNS4_1CILi1EEESB_SB_EEENS1_32KernelTmaWarpSpecializedPingpongEEENS5_IJNSA_ILi64EEESF_SF_EEEaNS5_IJlSB_lEEEaSH_NS4_8TiledMMAINS4_8MMA_AtomIJNS4_4SM904GMMA26MMA_64x64x32_S32S8S8_SS_TNEEEENS4_6LayoutISC_NS5_IJNSA_ILi0EEESP_SP_EEEEENS5_IJNS4_10UnderscoreESS_SS_EEEEENS4_13SM90_TMA_LOADENS4_14ComposedLayoutINS4_7SwizzleILi2ELi4ELi3EEENS4_18smem_ptr_flag_bitsILi8EEENSO_INS5_IJNSA_ILi8EEESF_EEENS5_IJSF_SB_EEEEEEEvNS4_8identityESV_S15_vS16_EENS_8epilogue10collective6detail29Sm90TmaWarpSpecializedAdapterINS19_15DefaultEpilogueIaSH_SH_NS18_6thread17LinearCombinationIaLi1EiiLNS1D_9ScaleType4KindE0ELNS_15FloatRoundStyleE2EaEENS1_15EpilogueDefaultEEEEEvvEEEEvNT_6ParamsE,(.L_x_143 - _ZN7cutlass13device_kernelINS_4gemm6kernel13GemmUniversalIN4cute5tupleIJiiiiEEENS1_10collective13CollectiveMmaINS1_34MainloopSm90TmaGmmaWarpSpecializedILi7ENS5_IJNS4_1CILi1EEESB_SB_EEENS1_32KernelTmaWarpSpecializedPingpongEEENS5_IJNSA_ILi64EEESF_SF_EEEaNS5_IJlSB_lEEEaSH_NS4_8TiledMMAINS4_8MMA_AtomIJNS4_4SM904GMMA26MMA_64x64x32_S32S8S8_SS_TNEEEENS4_6LayoutISC_NS5_IJNSA_ILi0EEESP_SP_EEEEENS5_IJNS4_10UnderscoreESS_SS_EEEEENS4_13SM90_TMA_LOADENS4_14ComposedLayoutINS4_7SwizzleILi2ELi4ELi3EEENS4_18smem_ptr_flag_bitsILi8EEENSO_INS5_IJNSA_ILi8EEESF_EEENS5_IJSF_SB_EEEEEEEvNS4_8identityESV_S15_vS16_EENS_8epilogue10collective6detail29Sm90TmaWarpSpecializedAdapterINS19_15DefaultEpilogueIaSH_SH_NS18_6thread17LinearCombinationIaLi1EiiLNS1D_9ScaleType4KindE0ELNS_15FloatRoundStyleE2EaEENS1_15EpilogueDefaultEEEEEvvEEEEvNT_6ParamsE)
        .other          _ZN7cutlass13device_kernelINS_4gemm6kernel13GemmUniversalIN4cute5tupleIJiiiiEEENS1_10collective13CollectiveMmaINS1_34MainloopSm90TmaGmmaWarpSpecializedILi7ENS5_IJNS4_1CILi1EEESB_SB_EEENS1_32KernelTmaWarpSpecializedPingpongEEENS5_IJNSA_ILi64EEESF_SF_EEEaNS5_IJlSB_lEEEaSH_NS4_8TiledMMAINS4_8MMA_AtomIJNS4_4SM904GMMA26MMA_64x64x32_S32S8S8_SS_TNEEEENS4_6LayoutISC_NS5_IJNSA_ILi0EEESP_SP_EEEEENS5_IJNS4_10UnderscoreESS_SS_EEEEENS4_13SM90_TMA_LOADENS4_14ComposedLayoutINS4_7SwizzleILi2ELi4ELi3EEENS4_18smem_ptr_flag_bitsILi8EEENSO_INS5_IJNSA_ILi8EEESF_EEENS5_IJSF_SB_EEEEEEEvNS4_8identityESV_S15_vS16_EENS_8epilogue10collective6detail29Sm90TmaWarpSpecializedAdapterINS19_15DefaultEpilogueIaSH_SH_NS18_6thread17LinearCombinationIaLi1EiiLNS1D_9ScaleType4KindE0ELNS_15FloatRoundStyleE2EaEENS1_15EpilogueDefaultEEEEEvvEEEEvNT_6ParamsE,@"STO_CUDA_ENTRY STV_DEFAULT"
_ZN7cutlass13device_kernelINS_4gemm6kernel13GemmUniversalIN4cute5tupleIJiiiiEEENS1_10collective13CollectiveMmaINS1_34MainloopSm90TmaGmmaWarpSpecializedILi7ENS5_IJNS4_1CILi1EEESB_SB_EEENS1_32KernelTmaWarpSpecializedPingpongEEENS5_IJNSA_ILi64EEESF_SF_EEEaNS5_IJlSB_lEEEaSH_NS4_8TiledMMAINS4_8MMA_AtomIJNS4_4SM904GMMA26MMA_64x64x32_S32S8S8_SS_TNEEEENS4_6LayoutISC_NS5_IJNSA_ILi0EEESP_SP_EEEEENS5_IJNS4_10UnderscoreESS_SS_EEEEENS4_13SM90_TMA_LOADENS4_14ComposedLayoutINS4_7SwizzleILi2ELi4ELi3EEENS4_18smem_ptr_flag_bitsILi8EEENSO_INS5_IJNSA_ILi8EEESF_EEENS5_IJSF_SB_EEEEEEEvNS4_8identityESV_S15_vS16_EENS_8epilogue10collective6detail29Sm90TmaWarpSpecializedAdapterINS19_15DefaultEpilogueIaSH_SH_NS18_6thread17LinearCombinationIaLi1EiiLNS1D_9ScaleType4KindE0ELNS_15FloatRoundStyleE2EaEENS1_15EpilogueDefaultEEEEEvvEEEEvNT_6ParamsE:
[----:B------:R-:W0:Y:S02]  /*0000*/  LDC R1, c[0x0][0x28] ;  /* 0x00000a00ff017b82 */ /* 0x000e240000000800 */
[----:B0-----:R-:W-:Y:S01]  /*0010*/  VIADD R1, R1, 0xfffffff8 ;  /* 0xfffffff801017836 */ /* 0x001fe20000000000 */
[----:B------:R-:W0:Y:S01]  /*0020*/  S2R R4, SR_TID.X ;  /* 0x0000000000047919 */ /* 0x000e220000002100 */
[----:B------:R-:W-:Y:S01]  /*0030*/  ELECT P0, URZ, PT ;  /* 0x00000000003f782f */ /* 0x000fe20003800000 */
[----:B------:R-:W-:Y:S01]  /*0040*/  BSSY B0, `(.L_x_0) ;  /* 0x000000f000007945 */ /* 0x000fe20003800000 */
[--C-:B0-----:R-:W-:Y:S02]  /*0050*/  SHF.R.U32.HI R0, RZ, 0x5, R4.reuse ;  /* 0x00000005ff007819 */ /* 0x101fe40000011604 */
[----:B------:R-:W-:-:S03]  /*0060*/  SHF.R.U32.HI R5, RZ, 0x7, R4 ;  /* 0x00000007ff057819 */ /* 0x000fc60000011604 */
[----:B------:R-:W0:Y:S04]  /*0070*/  SHFL.IDX PT, R2, R0, RZ, 0x1f ;  /* 0x00001fff00027589 */ /* 0x000e2800000e0000 */
[----:B------:R1:W2:Y:S01]  /*0080*/  SHFL.IDX PT, R8, R5, RZ, 0x1f ;  /* 0x00001fff05087589 */ /* 0x0002a200000e0000 */
[----:B0-----:R-:W-:-:S13]  /*0090*/  ISETP.NE.OR P0, PT, R2, RZ, !P0 ;  /* 0x000000ff0200720c */ /* 0x001fda0004705670 */
[----:B-12---:R-:W-:Y:S05]  /*00a0*/  @P0 BRA `(.L_x_1) ;  /* 0x0000000000200947 */ /* 0x006fea0003800000 */
[----:B------:R-:W-:Y:S02]  /*00b0*/  ULDC.64 UR4, c[0x0][0x198] ;  /* 0x0000660000047ab9 */ /* 0x000fe40000000a00 */
[----:B------:R-:W-:Y:S02]  /*00c0*/  UIADD3 UR6, UP0, UR4, 0xf0, URZ ;  /* 0x000000f004067890 */ /* 0x000fe4000ff1e03f */
[----:B------:R-:W-:Y:S02]  /*00d0*/  UIADD3 UR4, UP1, UR4, 0x1f0, URZ ;  /* 0x000001f004047890 */ /* 0x000fe4000ff3e03f */
[----:B------:R-:W-:Y:S02]  /*00e0*/  UIADD3.X UR7, URZ, UR5, URZ, UP0, !UPT ;  /* 0x000000053f077290 */ /* 0x000fe400087fe43f */
[----:B------:R-:W-:-:S07]  /*00f0*/  UIADD3.X UR5, URZ, UR5, URZ, UP1, !UPT ;  /* 0x000000053f057290 */ /* 0x000fce0008ffe43f */
[----:B------:R0:W-:Y:S02]  /*0100*/  UTMACCTL.PF [UR6] ;  /* 0x00000000060079b9 */ /* 0x0001e40008040000 */
[----:B------:R0:W-:Y:S02]  /*0110*/  UTMACCTL.PF [UR4] ;  /* 0x00000000040079b9 */ /* 0x0001e40008040000 */
[----:B0-----:R-:W-:Y:S01]  /*0120*/  NOP ;  /* 0x0000000000007918 */ /* 0x001fe20000000000 */
.L_x_1:
[----:B------:R-:W-:Y:S05]  /*0130*/  BSYNC B0 ;  /* 0x0000000000007941 */ /* 0x000fea0003800000 */
.L_x_0:
[----:B------:R-:W0:Y:S02]  /*0140*/  SHFL.IDX PT, R3, R0, RZ, 0x1f ;  /* 0x00001fff00037589 */ /* 0x000e2400000e0000 */
[----:B0-----:R-:W-:-:S13]  /*0150*/  ISETP.NE.AND P0, PT, R3, RZ, PT ;  /* 0x000000ff0300720c */ /* 0x001fda0003f05270 */
[----:B------:R-:W-:Y:S05]  /*0160*/  @P0 BRA `(.L_x_2) ;  /* 0x0000000000700947 */ /* 0x000fea0003800000 */
[----:B------:R-:W0:Y:S01]  /*0170*/  S2UR UR8, SR_CgaCtaId ;  /* 0x00000000000879c3 */ /* 0x000e220000008800 */
[----:B------:R-:W-:Y:S01]  /*0180*/  UMOV UR4, 0x400 ;  /* 0x0000040000047882 */ /* 0x000fe20000000000 */
[----:B------:R-:W-:Y:S01]  /*0190*/  UMOV UR5, 0x1 ;  /* 0x0000000100057882 */ /* 0x000fe20000000000 */
[----:B------:R-:W-:Y:S01]  /*01a0*/  UMOV UR6, 0x80 ;  /* 0x0000008000067882 */ /* 0x000fe20000000000 */
[----:B------:R-:W-:Y:S01]  /*01b0*/  ELECT P0, URZ, PT ;  /* 0x00000000003f782f */ /* 0x000fe20003800000 */
[----:B------:R-:W-:-:S04]  /*01c0*/  UIADD3 UR6, -UR6, 0x100000, URZ ;  /* 0x0010000006067890 */ /* 0x000fc8000fffe13f */
[----:B------:R-:W-:Y:S02]  /*01d0*/  USHF.L.U32 UR7, UR6, 0xb, URZ ;  /* 0x0000000b06077899 */ /* 0x000fe4000800063f */
[----:B------:R-:W-:Y:S02]  /*01e0*/  USHF.L.U32 UR6, UR6, 0x1, URZ ;  /* 0x0000000106067899 */ /* 0x000fe4000800063f */
[----:B0-----:R-:W-:Y:S02]  /*01f0*/  ULEA UR8, UR8, UR4, 0x18 ;  /* 0x0000000408087291 */ /* 0x001fe4000f8ec03f */
[----:B------:R-:W-:-:S04]  /*0200*/  UIADD3 UR4, -UR5, 0x100000, URZ ;  /* 0x0010000005047890 */ /* 0x000fc8000fffe13f */
[----:B------:R-:W-:Y:S02]  /*0210*/  USHF.L.U32 UR5, UR4, 0xb, URZ ;  /* 0x0000000b04057899 */ /* 0x000fe4000800063f */
[----:B------:R-:W-:Y:S01]  /*0220*/  USHF.L.U32 UR4, UR4, 0x1, URZ ;  /* 0x0000000104047899 */ /* 0x000fe2000800063f */
[----:B------:R-:W0:Y:S11]  /*0230*/  FENCE.VIEW.ASYNC.S ;  /* 0x00000000000073c6 */ /* 0x000e360000000000 */
[----:B0-----:R0:W1:Y:S01]  /*0240*/  SYNCS.EXCH.64 URZ, [UR8], UR4 ;  /* 0x00000004083f75b2 */ /* 0x0010620008000100 */
[----:B------:R0:W2:Y:S01]  /*0250*/  SYNCS.EXCH.64 URZ, [UR8+0x38], UR6 ;  /* 0x00003806083f75b2 */ /* 0x0000a20008000100 */
[----:B------:R0:W3:Y:S01]  /*0260*/  SYNCS.EXCH.64 URZ, [UR8+0x8], UR4 ;  /* 0x00000804083f75b2 */ /* 0x0000e20008000100 */
[----:B------:R0:W4:Y:S01]  /*0270*/  SYNCS.EXCH.64 URZ, [UR8+0x40], UR6 ;  /* 0x00004006083f75b2 */ /* 0x0001220008000100 */
[----:B------:R0:W0:Y:S01]  /*0280*/  SYNCS.EXCH.64 URZ, [UR8+0x10], UR4 ;  /* 0x00001004083f75b2 */ /* 0x0000220008000100 */
        /* <DEDUP_REMOVED lines=9> */
[----:B------:R-:W-:Y:S01]  /*0320*/  NOP ;  /* 0x0000000000007918 */ /* 0x000fe20000000000 */
.L_x_2:
[----:B------:R-:W5:Y:S01]  /*0330*/  SHFL.IDX PT, R6, R0, RZ, 0x1f ;  /* 0x00001fff00067589 */ /* 0x000f6200000e0000 */
[----:B------:R-:W-:Y:S01]  /*0340*/  ELECT P0, URZ, PT ;  /* 0x00000000003f782f */ /* 0x000fe20003800000 */
[----:B------:R-:W-:Y:S01]  /*0350*/  NOP ;  /* 0x0000000000007918 */ /* 0x000fe20000000000 */
[----:B------:R-:W-:Y:S01]  /*0360*/  ELECT P1, URZ, PT ;  /* 0x00000000003f782f */ /* 0x000fe20003820000 */
[----:B------:R-:W1:Y:S01]  /*0370*/  SHFL.IDX PT, R3, R0, RZ, 0x1f ;  /* 0x00001fff00037589 */ /* 0x000e6200000e0000 */
[----:B0-----:R-:W-:Y:S01]  /*0380*/  UMOV UR4, 0x20 ;  /* 0x0000002000047882 */ /* 0x001fe20000000000 */
[----:B------:R-:W-:Y:S01]  /*0390*/  UMOV UR11, 0x80 ;  /* 0x00000080000b7882 */ /* 0x000fe20000000000 */
[----:B------:R-:W-:Y:S01]  /*03a0*/  NOP ;  /* 0x0000000000007918 */ /* 0x000fe20000000000 */
[C---:B------:R-:W-:Y:S01]  /*03b0*/  VIADD R33, R8.reuse, 0xffffffff ;  /* 0xffffffff08217836 */ /* 0x040fe20000000000 */
[----:B------:R-:W0:Y:S01]  /*03c0*/  SHFL.IDX PT, R5, R5, RZ, 0x1f ;  /* 0x00001fff05057589 */ /* 0x000e2200000e0000 */
[----:B------:R-:W-:Y:S01]  /*03d0*/  ULDC.64 UR36, c[0x0][0x208] ;  /* 0x0000820000247ab9 */ /* 0x000fe20000000a00 */
[----:B------:R-:W-:-:S02]  /*03e0*/  ISETP.NE.AND P2, PT, R8, RZ, PT ;  /* 0x000000ff0800720c */ /* 0x000fc40003f45270 */
[----:B------:R-:W-:Y:S02]  /*03f0*/  ISETP.GE.U32.AND P3, PT, R33, 0x2, PT ;  /* 0x000000022100780c */ /* 0x000fe40003f66070 */
[----:B-----5:R-:W-:Y:S02]  /*0400*/  ISETP.NE.OR P0, PT, R6, RZ, !P0 ;  /* 0x000000ff0600720c */ /* 0x020fe40004705670 */
[----:B-1----:R-:W-:Y:S02]  /*0410*/  ISETP.NE.OR P1, PT, R3, RZ, !P1 ;  /* 0x000000ff0300720c */ /* 0x002fe40004f25670 */
[----:B------:R-:W-:-:S04]  /*0420*/  SHF.R.S32.HI R3, RZ, 0x1f, R2 ;  /* 0x0000001fff037819 */ /* 0x000fc80000011402 */
[----:B------:R-:W-:-:S05]  /*0430*/  LEA.HI R3, R3, R2, RZ, 0x2 ;  /* 0x0000000203037211 */ /* 0x000fca00078f10ff */
[----:B------:R-:W-:Y:S01]  /*0440*/  VOTEU.ALL UP0, P0 ;  /* 0x00000000003f7886 */ /* 0x000fe20000000000 */
[----:B------:R-:W-:Y:S01]  /*0450*/  LOP3.LUT R3, R3, 0xfffffffc, RZ, 0xc0, !PT ;  /* 0xfffffffc03037812 */ /* 0x000fe200078ec0ff */
[----:B------:R-:W-:-:S03]  /*0460*/  VOTEU.ALL UP1, P1 ;  /* 0x00000000003f7886 */ /* 0x000fc60000820000 */
[----:B------:R-:W1:Y:S01]  /*0470*/  @!UP0 S2UR UR7, SR_CgaCtaId ;  /* 0x00000000000789c3 */ /* 0x000e620000008800 */
[----:B------:R-:W-:Y:S01]  /*0480*/  @!UP0 UMOV UR6, 0x400 ;  /* 0x0000040000068882 */ /* 0x000fe20000000000 */
[----:B------:R-:W-:-:S04]  /*0490*/  @!UP0 UIADD3 UR4, -UR4, 0x100000, URZ ;  /* 0x0010000004048890 */ /* 0x000fc8000fffe13f */
[----:B------:R-:W-:Y:S02]  /*04a0*/  @!UP0 USHF.L.U32 UR5, UR4, 0xb, URZ ;  /* 0x0000000b04058899 */ /* 0x000fe4000800063f */
[----:B------:R-:W-:Y:S01]  /*04b0*/  @!UP0 USHF.L.U32 UR4, UR4, 0x1, URZ ;  /* 0x0000000104048899 */ /* 0x000fe2000800063f */
[----:B------:R-:W-:Y:S01]  /*04c0*/  IMAD.IADD R0, R2, 0x1, -R3 ;  /* 0x0000000102007824 */ /* 0x000fe200078e0a03 */
[----:B------:R-:W-:Y:S01]  /*04d0*/  @!UP1 UMOV UR9, 0x400 ;  /* 0x0000040000099882 */ /* 0x000fe20000000000 */
[----:B------:R-:W-:Y:S01]  /*04e0*/  VOTEU.ALL UP2, P1 ;  /* 0x00000000003f7886 */ /* 0x000fe20000840000 */
[----:B------:R-:W-:Y:S01]  /*04f0*/  VOTEU.ALL UP3, P1 ;  /* 0x00000000003f7886 */ /* 0x000fe20000860000 */
[----:B------:R-:W-:Y:S01]  /*0500*/  VOTEU.ALL UP4, P1 ;  /* 0x00000000003f7886 */ /* 0x000fe20000880000 */
[----:B------:R-:W5:Y:S01]  /*0510*/  @!UP1 S2UR UR10, SR_CgaCtaId ;  /* 0x00000000000a99c3 */ /* 0x000f620000008800 */
[----:B------:R-:W-:Y:S01]  /*0520*/  VOTEU.ALL UP5, P1 ;  /* 0x00000000003f7886 */ /* 0x000fe200008a0000 */
[----:B------:R-:W-:-:S04]  /*0530*/  SHF.R.S32.HI R3, RZ, 0x1f, R4 ;  /* 0x0000001fff037819 */ /* 0x000fc80000011404 */
[----:B------:R-:W-:-:S04]  /*0540*/  LEA.HI R3, R3, R4, RZ, 0x7 ;  /* 0x0000000403037211 */ /* 0x000fc800078f38ff */
[----:B------:R-:W-:-:S05]  /*0550*/  LOP3.LUT R3, R3, 0xffffff80, RZ, 0xc0, !PT ;  /* 0xffffff8003037812 */ /* 0x000fca00078ec0ff */
[----:B------:R-:W-:Y:S01]  /*0560*/  IMAD.IADD R3, R4, 0x1, -R3 ;  /* 0x0000000104037824 */ /* 0x000fe200078e0a03 */
[----:B-1----:R-:W-:Y:S02]  /*0570*/  @!UP0 ULEA UR8, UR7, UR6, 0x18 ;  /* 0x0000000607088291 */ /* 0x002fe4000f8ec03f */
[----:B------:R-:W-:-:S04]  /*0580*/  @!UP1 UIADD3 UR6, -UR11, 0x100000, URZ ;  /* 0x001000000b069890 */ /* 0x000fc8000fffe13f */
[----:B------:R-:W-:Y:S02]  /*0590*/  @!UP1 USHF.L.U32 UR7, UR6, 0xb, URZ ;  /* 0x0000000b06079899 */ /* 0x000fe4000800063f */
[----:B------:R-:W-:Y:S01]  /*05a0*/  @!UP1 USHF.L.U32 UR6, UR6, 0x1, URZ ;  /* 0x0000000106069899 */ /* 0x000fe2000800063f */
[----:B------:R-:W-:Y:S01]  /*05b0*/  VOTEU.ALL UP0, P0 ;  /* 0x00000000003f7886 */ /* 0x000fe20000000000 */
[----:B-----5:R-:W-:Y:S01]  /*05c0*/  @!UP1 ULEA UR9, UR10, UR9, 0x18 ;  /* 0x000000090a099291 */ /* 0x020fe2000f8ec03f */
[----:B------:R-:W-:Y:S02]  /*05d0*/  VOTEU.ALL UP1, P0 ;  /* 0x00000000003f7886 */ /* 0x000fe40000020000 */
[----:B------:R-:W-:Y:S01]  /*05e0*/  ULDC.64 UR10, c[0x0][0x598] ;  /* 0x00016600000a7ab9 */ /* 0x000fe20000000a00 */
[----:B------:R-:W-:Y:S01]  /*05f0*/  ISETP.NE.AND P0, PT, R0, 0x3, PT ;  /* 0x000000030000780c */ /* 0x000fe20003f05270 */
[----:B------:R-:W1:Y:S02]  /*0600*/  FENCE.VIEW.ASYNC.S ;  /* 0x00000000000073c6 */ /* 0x000e640000000000 */
[----:B-1----:R1:W2:Y:S01]  /*0610*/  @!UP0 SYNCS.EXCH.64 URZ, [UR8+0xa0], UR4 ;  /* 0x0000a004083f85b2 */ /* 0x0022a20008000100 */
[----:B------:R-:W-:-:S02]  /*0620*/  ISETP.NE.U32.AND P1, PT, RZ, UR10, PT ;  /* 0x0000000aff007c0c */ /* 0x000fc4000bf25070 */
[----:B------:R-:W-:Y:S02]  /*0630*/  ISETP.EQ.OR P0, PT, R0, RZ, !P0 ;  /* 0x000000ff0000720c */ /* 0x000fe40004702670 */
[----:B------:R-:W-:Y:S02]  /*0640*/  ISETP.NE.AND.EX P1, PT, RZ, UR11, PT, P1 ;  /* 0x0000000bff007c0c */ /* 0x000fe4000bf25310 */
[----:B------:R-:W-:-:S04]  /*0650*/  ISETP.EQ.AND P0, PT, R8, RZ, P0 ;  /* 0x000000ff0800720c */ /* 0x000fc80000702270 */
[----:B------:R-:W-:-:S04]  /*0660*/  SEL R16, RZ, 0x1, !P0 ;  /* 0x00000001ff107807 */ /* 0x000fc80004000000 */
[----:B------:R-:W-:Y:S01]  /*0670*/  SEL R16, R16, 0x2, P3 ;  /* 0x0000000210107807 */ /* 0x000fe20001800000 */
[----:B------:R1:W2:Y:S01]  /*0680*/  @!UP1 SYNCS.EXCH.64 URZ, [UR8+0xa8], UR4 ;  /* 0x0000a804083f95b2 */ /* 0x0002a20008000100 */
[----:B------:R-:W-:Y:S01]  /*0690*/  NOP ;  /* 0x0000000000007918 */ /* 0x000fe20000000000 */
[----:B------:R1:W2:Y:S01]  /*06a0*/  @!UP2 SYNCS.EXCH.64 URZ, [UR9+0x80], UR6 ;  /* 0x00008006093fa5b2 */ /* 0x0002a20008000100 */
[----:B------:R1:W2:Y:S01]  /*06b0*/  @!UP3 SYNCS.EXCH.64 URZ, [UR9+0x88], UR6 ;  /* 0x00008806093fb5b2 */ /* 0x0002a20008000100 */
[----:B------:R1:W2:Y:S01]  /*06c0*/  @!UP4 SYNCS.EXCH.64 URZ, [UR9+0x90], UR6 ;  /* 0x00009006093fc5b2 */ /* 0x0002a20008000100 */
[----:B------:R1:W2:Y:S01]  /*06d0*/  @!UP5 SYNCS.EXCH.64 URZ, [UR9+0x98], UR6 ;  /* 0x00009806093fd5b2 */ /* 0x0002a20008000100 */
[----:B------:R-:W-:Y:S01]  /*06e0*/  NOP ;  /* 0x0000000000007918 */ /* 0x000fe20000000000 */
[----:B--234-:R-:W-:Y:S06]  /*06f0*/  BAR.SYNC.DEFER_BLOCKING 0x0 ;  /* 0x0000000000007b1d */ /* 0x01cfec0000010000 */
[----:B01----:R-:W-:Y:S05]  /*0700*/  @!P1 BRA `(.L_x_3) ;  /* 0x00000000001c9947 */ /* 0x003fea0003800000 */
[----:B------:R-:W0:Y:S02]  /*0710*/  LDC.64 R6, c[0x0][0x598] ;  /* 0x00016600ff067b82 */ /* 0x000e240000000a00 */
[----:B0-----:R-:W2:Y:S02]  /*0720*/  LDG.E.64 R6, desc[UR36][R6.64] ;  /* 0x0000002406067981 */ /* 0x001ea4000c1e1b00 */
[----:B--2---:R-:W-:-:S04]  /*0730*/  ISETP.NE.U32.AND P0, PT, R6, RZ, PT ;  /* 0x000000ff0600720c */ /* 0x004fc80003f05070 */
[----:B------:R-:W-:-:S13]  /*0740*/  ISETP.NE.AND.EX P0, PT, R7, RZ, PT, P0 ;  /* 0x000000ff0700720c */ /* 0x000fda0003f05300 */
[----:B------:R-:W-:Y:S05]  /*0750*/  @!P0 BRA `(.L_x_3) ;  /* 0x0000000000088947 */ /* 0x000fea0003800000 */
[----:B------:R1:W5:Y:S01]  /*0760*/  LD.E R56, desc[UR36][R6.64] ;  /* 0x0000002406387980 */ /* 0x000362000c101900 */
[----:B------:R-:W-:Y:S05]  /*0770*/  BRA `(.L_x_4) ;  /* 0x0000000000247947 */ /* 0x000fea0003800000 */
.L_x_3:
[----:B------:R-:W-:Y:S02]  /*0780*/  ULDC.64 UR4, c[0x0][0x588] ;  /* 0x0001620000047ab9 */ /* 0x000fe40000000a00 */
[----:B------:R-:W-:-:S04]  /*0790*/  ISETP.NE.U32.AND P0, PT, RZ, UR4, PT ;  /* 0x00000004ff007c0c */ /* 0x000fc8000bf05070 */
[----:B------:R-:W-:-:S13]  /*07a0*/  ISETP.NE.AND.EX P0, PT, RZ, UR5, PT, P0 ;  /* 0x00000005ff007c0c */ /* 0x000fda000bf05300 */
[----:B------:R-:W-:Y:S05]  /*07b0*/  @!P0 BRA `(.L_x_5) ;  /* 0x00000000000c8947 */ /* 0x000fea0003800000 */
[----:B------:R-:W0:Y:S02]  /*07c0*/  LDC.64 R56, c[0x0][0x588] ;  /* 0x00016200ff387b82 */ /* 0x000e240000000a00 */
[----:B0-----:R0:W5:Y:S01]  /*07d0*/  LDG.E R56, desc[UR36][R56.64] ;  /* 0x0000002438387981 */ /* 0x001162000c1e1900 */
[----:B------:R-:W-:Y:S05]  /*07e0*/  BRA `(.L_x_4) ;  /* 0x0000000000087947 */ /* 0x000fea0003800000 */
.L_x_5:
[----:B------:R-:W-:Y:S02]  /*07f0*/  ULDC UR4, c[0x0][0x580] ;  /* 0x0001600000047ab9 */ /* 0x000fe40000000800 */
[----:B------:R-:W-:-:S07]  /*0800*/  IMAD.U32 R56, RZ, RZ, UR4 ;  /* 0x00000004ff387e24 */ /* 0x000fce000f8e00ff */
.L_x_4:
[----:B------:R-:W-:Y:S02]  /*0810*/  ULDC.64 UR4, c[0x0][0x5a0] ;  /* 0x0001680000047ab9 */ /* 0x000fe40000000a00 */
[----:B------:R-:W-:-:S04]  /*0820*/  ISETP.NE.U32.AND P0, PT, RZ, UR4, PT ;  /* 0x00000004ff007c0c */ /* 0x000fc8000bf05070 */
[----:B------:R-:W-:-:S13]  /*0830*/  ISETP.NE.AND.EX P0, PT, RZ, UR5, PT, P0 ;  /* 0x00000005ff007c0c */ /* 0x000fda000bf05300 */
[----:B------:R-:W-:Y:S05]  /*0840*/  @!P0 BRA `(.L_x_6) ;  /* 0x00000000001c8947 */ /* 0x000fea0003800000 */
[----:B-1----:R-:W1:Y:S02]  /*0850*/  LDC.64 R6, c[0x0][0x5a0] ;  /* 0x00016800ff067b82 */ /* 0x002e640000000a00 */
[----:B-1----:R-:W2:Y:S02]  /*0860*/  LDG.E.64 R6, desc[UR36][R6.64] ;  /* 0x0000002406067981 */ /* 0x002ea4000c1e1b00 */
[----:B--2---:R-:W-:-:S04]  /*0870*/  ISETP.NE.U32.AND P0, PT, R6, RZ, PT ;  /* 0x000000ff0600720c */ /* 0x004fc80003f05070 */
[----:B------:R-:W-:-:S13]  /*0880*/  ISETP.NE.AND.EX P0, PT, R7, RZ, PT, P0 ;  /* 0x000000ff0700720c */ /* 0x000fda0003f05300 */
[----:B------:R-:W-:Y:S05]  /*0890*/  @!P0 BRA `(.L_x_6) ;  /* 0x0000000000088947 */ /* 0x000fea0003800000 */
[----:B0-----:R2:W5:Y:S01]  /*08a0*/  LD.E R57, desc[UR36][R6.64] ;  /* 0x0000002406397980 */ /* 0x001562000c101900 */
[----:B------:R-:W-:Y:S05]  /*08b0*/  BRA `(.L_x_7) ;  /* 0x0000000000247947 */ /* 0x000fea0003800000 */
.L_x_6:
[----:B------:R-:W-:Y:S02]  /*08c0*/  ULDC.64 UR4, c[0x0][0x590] ;  /* 0x0001640000047ab9 */ /* 0x000fe40000000a00 */
[----:B------:R-:W-:-:S04]  /*08d0*/  ISETP.NE.U32.AND P0, PT, RZ, UR4, PT ;  /* 0x00000004ff007c0c */ /* 0x000fc8000bf05070 */
[----:B------:R-:W-:-:S13]  /*08e0*/  ISETP.NE.AND.EX P0, PT, RZ, UR5, PT, P0 ;  /* 0x00000005ff007c0c */ /* 0x000fda000bf05300 */
[----:B------:R-:W-:Y:S05]  /*08f0*/  @!P0 BRA `(.L_x_8) ;  /* 0x00000000000c8947 */ /* 0x000fea0003800000 */
[----:B-1----:R-:W0:Y:S02]  /*0900*/  LDC.64 R6, c[0x0][0x590] ;  /* 0x00016400ff067b82 */ /* 0x002e240000000a00 */
[----:B0-----:R0:W5:Y:S01]  /*0910*/  LDG.E R57, desc[UR36][R6.64] ;  /* 0x0000002406397981 */ /* 0x001162000c1e1900 */
[----:B------:R-:W-:Y:S05]  /*0920*/  BRA `(.L_x_7) ;  /* 0x0000000000087947 */ /* 0x000fea0003800000 */
.L_x_8:
[----:B------:R-:W-:Y:S02]  /*0930*/  ULDC UR4, c[0x0][0x584] ;  /* 0x0001610000047ab9 */ /* 0x000fe40000000800 */
[----:B0-----:R-:W-:-:S07]  /*0940*/  IMAD.U32 R57, RZ, RZ, UR4 ;  /* 0x00000004ff397e24 */ /* 0x001fce000f8e00ff */
.L_x_7:
[----:B------:R-:W3:Y:S01]  /*0950*/  LDC R2, c[0x0][0x65c] ;  /* 0x00019700ff027b82 */ /* 0x000ee20000000800 */
[----:B------:R-:W4:Y:S01]  /*0960*/  S2R R14, SR_CTAID.Y ;  /* 0x00000000000e7919 */ /* 0x000f220000002600 */
[----:B------:R-:W-:Y:S01]  /*0970*/  ULDC UR6, c[0x0][0x28c] ;  /* 0x0000a30000067ab9 */ /* 0x000fe20000000800 */
[----:B------:R-:W-:Y:S01]  /*0980*/  ISETP.NE.AND P0, PT, R8, 0x2, PT ;  /* 0x000000020800780c */ /* 0x000fe20003f05270 */
[----:B------:R-:W-:Y:S01]  /*0990*/  UIADD3 UR6, UR6, 0x3f, URZ ;  /* 0x0000003f06067890 */ /* 0x000fe2000fffe03f */
[----:B012---:R-:W0:Y:S01]  /*09a0*/  S2R R6, SR_CTAID.X ;  /* 0x0000000000067919 */ /* 0x007e220000002500 */
[----:B------:R-:W-:Y:S01]  /*09b0*/  IMAD.MOV.U32 R7, RZ, RZ, RZ ;  /* 0x000000ffff077224 */ /* 0x000fe200078e00ff */
[----:B------:R-:W-:Y:S01]  /*09c0*/  UMOV UR38, URZ ;  /* 0x0000003f00267c82 */ /* 0x000fe20008000000 */
[----:B------:R-:W-:Y:S01]  /*09d0*/  USHF.R.S32.HI UR7, URZ, 0x1f, UR6 ;  /* 0x0000001f3f077899 */ /* 0x000fe20008011406 */
[----:B------:R-:W-:Y:S01]  /*09e0*/  UMOV UR39, URZ ;  /* 0x0000003f00277c82 */ /* 0x000fe20008000000 */
[----:B------:R-:W-:-:S02]  /*09f0*/  ULDC.64 UR8, c[0x0][0x650] ;  /* 0x0001940000087ab9 */ /* 0x000fc40000000a00 */
[----:B------:R-:W-:-:S04]  /*0a00*/  ULEA.HI UR7, UR7, UR6, URZ, 0x6 ;  /* 0x0000000607077291 */ /* 0x000fc8000f8f303f */
[----:B------:R-:W-:Y:S01]  /*0a10*/  USHF.R.S32.HI UR40, URZ, 0x6, UR7 ;  /* 0x000000063f287899 */ /* 0x000fe20008011407 */
[----:B---3--:R-:W-:-:S13]  /*0a20*/  ISETP.NE.AND P1, PT, R2, 0x1, PT ;  /* 0x000000010200780c */ /* 0x008fda0003f25270 */
[----:B------:R-:W0:Y:S01]  /*0a30*/  @P1 LDC R19, c[0x0][0x10] ;  /* 0x00000400ff131b82 */ /* 0x000e220000000800 */
[----:B----4-:R-:W-:Y:S02]  /*0a40*/  @P1 IMAD.MOV.U32 R8, RZ, RZ, R14 ;  /* 0x000000ffff081224 */ /* 0x010fe400078e000e */
[----:B------:R-:W-:Y:S02]  /*0a50*/  @P1 IMAD.MOV.U32 R9, RZ, RZ, RZ ;  /* 0x000000ffff091224 */ /* 0x000fe400078e00ff */
[----:B------:R-:W-:-:S03]  /*0a60*/  @P1 IMAD.MOV.U32 R17, RZ, RZ, RZ ;  /* 0x000000ffff111224 */ /* 0x000fc600078e00ff */
[----:B------:R-:W1:Y:S01]  /*0a70*/  @!P1 LDC R11, c[0x0][0xc] ;  /* 0x00000300ff0b9b82 */ /* 0x000e620000000800 */
[----:B------:R-:W-:Y:S01]  /*0a80*/  ULDC UR4, c[0x0][0xc] ;  /* 0x0000030000047ab9 */ /* 0x000fe20000000800 */
[----:B------:R-:W-:Y:S02]  /*0a90*/  ULDC UR5, c[0x0][0x10] ;  /* 0x0000040000057ab9 */ /* 0x000fe40000000800 */
[----:B------:R-:W-:-:S04]  /*0aa0*/  UIMAD.WIDE.U32 UR4, UR4, UR5, URZ ;  /* 0x00000005040472a5 */ /* 0x000fc8000f8e003f */
[----:B------:R-:W2:Y:S01]  /*0ab0*/  LDC R2, c[0x0][0x14] ;  /* 0x00000500ff027b82 */ /* 0x000ea20000000800 */
[----:B0-----:R-:W-:-:S04]  /*0ac0*/  @P1 IMAD.WIDE.U32 R18, R6, R19, R8 ;  /* 0x0000001306121225 */ /* 0x001fc800078e0008 */
[----:B------:R-:W-:Y:S02]  /*0ad0*/  @P1 IMAD.IADD R17, R19, 0x1, R17 ;  /* 0x0000000113111824 */ /* 0x000fe400078e0211 */
[----:B-1----:R-:W-:-:S04]  /*0ae0*/  @!P1 IMAD.WIDE.U32 R8, R11, R14, R6 ;  /* 0x0000000e0b089225 */ /* 0x002fc800078e0006 */
[----:B------:R-:W-:Y:S02]  /*0af0*/  @!P1 IMAD.MOV.U32 R18, RZ, RZ, R8 ;  /* 0x000000ffff129224 */ /* 0x000fe400078e0008 */
[----:B------:R-:W-:Y:S02]  /*0b00*/  @!P1 IMAD.MOV.U32 R17, RZ, RZ, R9 ;  /* 0x000000ffff119224 */ /* 0x000fe400078e0009 */
[----:B--2---:R-:W-:-:S04]  /*0b10*/  IMAD.WIDE.U32 R12, R2, UR4, RZ ;  /* 0x00000004020c7c25 */ /* 0x004fc8000f8e00ff */
[----:B------:R-:W-:Y:S01]  /*0b20*/  IMAD R23, R2, UR5, RZ ;  /* 0x0000000502177c24 */ /* 0x000fe2000f8e02ff */
[----:B------:R0:W-:Y:S03]  /*0b30*/  STL.64 [R1], R12 ;  /* 0x0000000c01007387 */ /* 0x0001e60000100a00 */
[----:B------:R-:W-:Y:S01]  /*0b40*/  IMAD.IADD R23, R13, 0x1, R23 ;  /* 0x000000010d177824 */ /* 0x000fe200078e0217 */
[----:B------:R-:W-:Y:S06]  /*0b50*/  @P0 BRA `(.L_x_9) ;  /* 0x0000000000280947 */ /* 0x000fec0003800000 */
[----:B------:R-:W-:Y:S01]  /*0b60*/  UIMAD.WIDE.U32 UR4, UR40, 0x24924925, URZ ;  /* 0x24924925280478a5 */ /* 0x000fe2000f8e003f */
[----:B------:R-:W-:Y:S01]  /*0b70*/  IADD3 R18, P0, R18, R12, RZ ;  /* 0x0000000c12127210 */ /* 0x000fe20007f1e0ff */
[----:B------:R-:W-:Y:S02]  /*0b80*/  UISETP.GE.U32.AND UP0, UPT, UR40, 0x7, UPT ;  /* 0x000000072800788c */ /* 0x000fe4000bf06070 */
[----:B------:R-:W-:Y:S02]  /*0b90*/  UIADD3 UR4, -UR5, UR40, URZ ;  /* 0x0000002805047290 */ /* 0x000fe4000fffe13f */
[----:B------:R-:W-:Y:S01]  /*0ba0*/  IMAD.X R17, R23, 0x1, R17, P0 ;  /* 0x0000000117117824 */ /* 0x000fe200000e0611 */
[----:B------:R-:W-:Y:S01]  /*0bb0*/  UMOV UR39, URZ ;  /* 0x0000003f00277c82 */ /* 0x000fe20008000000 */
[----:B------:R-:W-:-:S04]  /*0bc0*/  ULEA.HI UR4, UR4, UR5, URZ, 0x1f ;  /* 0x0000000504047291 */ /* 0x000fc8000f8ff83f */
[----:B------:R-:W-:-:S04]  /*0bd0*/  USHF.R.U32.HI UR4, URZ, 0x2, UR4 ;  /* 0x000000023f047899 */ /* 0x000fc80008011604 */
[----:B------:R-:W-:Y:S02]  /*0be0*/  @UP0 ULOP3.LUT UR39, UR4, 0x1, URZ, 0xc0, !UPT ;  /* 0x0000000104270892 */ /* 0x000fe4000f8ec03f */
[----:B------:R-:W-:-:S12]  /*0bf0*/  UIMAD UR38, UR4, -0x7, UR40 ;  /* 0xfffffff9042678a4 */ /* 0x000fd8000f8e0228 */
.L_x_9:
[----:B------:R-:W-:Y:S01]  /*0c00*/  ISETP.GE.U32.AND P0, PT, R18, UR8, PT ;  /* 0x0000000812007c0c */ /* 0x000fe2000bf06070 */
[----:B------:R-:W-:Y:S01]  /*0c10*/  IMAD.MOV.U32 R19, RZ, RZ, -0x1 ;  /* 0xffffffffff137424 */ /* 0x000fe200078e00ff */
[----:B------:R-:W-:Y:S01]  /*0c20*/  PRMT R8, RZ, 0x7610, R8 ;  /* 0x00007610ff087816 */ /* 0x000fe20000000008 */
[----:B------:R-:W-:Y:S01]  /*0c30*/  IMAD.MOV.U32 R22, RZ, RZ, -0x1 ;  /* 0xffffffffff167424 */ /* 0x000fe200078e00ff */
[----:B------:R-:W-:Y:S01]  /*0c40*/  ISETP.GE.U32.AND.EX P0, PT, R17, UR9, PT, P0 ;  /* 0x0000000911007c0c */ /* 0x000fe2000bf06100 */
[----:B------:R-:W-:-:S12]  /*0c50*/  IMAD.MOV.U32 R2, RZ, RZ, -0x1 ;  /* 0xffffffffff027424 */ /* 0x000fd800078e00ff */
[----:B------:R-:W-:Y:S05]  /*0c60*/  @P0 BRA `(.L_x_10) ;  /* 0x00000004005c0947 */ /* 0x000fea0003800000 */
[----:B------:R-:W1:Y:S01]  /*0c70*/  LDC.64 R20, c[0x0][0x628] ;  /* 0x00018a00ff147b82 */ /* 0x000e620000000a00 */
[----:B------:R-:W-:Y:S02]  /*0c80*/  IMAD.MOV.U32 R8, RZ, RZ, R18 ;  /* 0x000000ffff087224 */ /* 0x000fe400078e0012 */
[----:B------:R-:W-:-:S05]  /*0c90*/  IMAD.MOV.U32 R9, RZ, RZ, R17 ;  /* 0x000000ffff097224 */ /* 0x000fca00078e0011 */
[----:B------:R-:W2:Y:S08]  /*0ca0*/  LDC R2, c[0x0][0x630] ;  /* 0x00018c00ff027b82 */ /* 0x000eb00000000800 */
[----:B------:R-:W3:Y:S01]  /*0cb0*/  LDC.64 R24, c[0x0][0x620] ;  /* 0x00018800ff187b82 */ /* 0x000ee20000000a00 */
[----:B-1----:R-:W-:-:S04]  /*0cc0*/  ISETP.NE.U32.AND P0, PT, R20, RZ, PT ;  /* 0x000000ff1400720c */ /* 0x002fc80003f05070 */
[----:B------:R-:W-:-:S13]  /*0cd0*/  ISETP.NE.AND.EX P0, PT, R21, RZ, PT, P0 ;  /* 0x000000ff1500720c */ /* 0x000fda0003f05300 */
[----:B--23--:R-:W-:Y:S05]  /*0ce0*/  @!P0 BRA `(.L_x_11) ;  /* 0x0000000000288947 */ /* 0x00cfea0003800000 */
[----:B0-----:R-:W0:Y:S02]  /*0cf0*/  LDC R13, c[0x0][0x634] ;  /* 0x00018d00ff0d7b82 */ /* 0x001e240000000800 */
[----:B0-----:R-:W-:-:S05]  /*0d00*/  IADD3 R13, P0, R18, R13, RZ ;  /* 0x0000000d120d7210 */ /* 0x001fca0007f1e0ff */
[----:B------:R-:W-:-:S04]  /*0d10*/  IMAD.X R15, RZ, RZ, R17, P0 ;  /* 0x000000ffff0f7224 */ /* 0x000fc800000e0611 */
[----:B------:R-:W-:-:S04]  /*0d20*/  IMAD.WIDE.U32 R8, R15, R20, RZ ;  /* 0x000000140f087225 */ /* 0x000fc800078e00ff */
[----:B------:R-:W-:-:S04]  /*0d30*/  IMAD.WIDE.U32 R10, P0, R13, R21, R8 ;  /* 0x000000150d0a7225 */ /* 0x000fc80007800008 */
[----:B------:R-:W-:-:S04]  /*0d40*/  IMAD.WIDE.U32 R8, R13, R20, RZ ;  /* 0x000000140d087225 */ /* 0x000fc800078e00ff */
[----:B------:R-:W-:Y:S01]  /*0d50*/  IMAD.X R13, RZ, RZ, RZ, P0 ;  /* 0x000000ffff0d7224 */ /* 0x000fe200000e06ff */
[----:B------:R-:W-:Y:S01]  /*0d60*/  IADD3 RZ, P0, R9, R10, RZ ;  /* 0x0000000a09ff7210 */ /* 0x000fe20007f1e0ff */
[----:B------:R-:W-:-:S04]  /*0d70*/  IMAD.MOV.U32 R12, RZ, RZ, R11 ;  /* 0x000000ffff0c7224 */ /* 0x000fc800078e000b */
[----:B------:R-:W-:-:S08]  /*0d80*/  IMAD.WIDE.U32.X R8, R15, R21, R12, P0 ;  /* 0x000000150f087225 */ /* 0x000fd000000e040c */
.L_x_11:
[-CC-:B------:R-:W-:Y:S01]  /*0d90*/  SHF.R.U64 R31, R8, R2.reuse, R9.reuse ;  /* 0x00000002081f7219 */ /* 0x180fe20000001209 */
[----:B0-----:R-:W0:Y:S01]  /*0da0*/  LDC R12, c[0x0][0x618] ;  /* 0x00018600ff0c7b82 */ /* 0x001e220000000800 */
[----:B------:R-:W-:Y:S01]  /*0db0*/  SHF.R.U32.HI R7, RZ, R2, R9 ;  /* 0x00000002ff077219 */ /* 0x000fe20000011609 */
[----:B------:R-:W-:Y:S01]  /*0dc0*/  ULDC UR4, c[0x0][0x150] ;  /* 0x0000540000047ab9 */ /* 0x000fe20000000800 */
[----:B------:R-:W-:Y:S01]  /*0dd0*/  IADD3 R11, P0, RZ, -R31, RZ ;  /* 0x8000001fff0b7210 */ /* 0x000fe20007f1e0ff */
[----:B------:R-:W-:Y:S01]  /*0de0*/  IMAD.MOV.U32 R19, RZ, RZ, R17 ;  /* 0x000000ffff137224 */ /* 0x000fe200078e0011 */
[----:B------:R-:W-:-:S03]  /*0df0*/  I2FP.F32.U32 R2, R6 ;  /* 0x0000000600027245 */ /* 0x000fc60000201000 */
[----:B------:R-:W1:Y:S01]  /*0e00*/  LDC.64 R26, c[0x0][0x640] ;  /* 0x00019000ff1a7b82 */ /* 0x000e620000000a00 */
[----:B------:R-:W-:Y:S02]  /*0e10*/  IMAD.X R13, RZ, RZ, ~R7, P0 ;  /* 0x000000ffff0d7224 */ /* 0x000fe400000e0e07 */
[----:B------:R-:W-:Y:S01]  /*0e20*/  FMUL R2, R2, UR4 ;  /* 0x0000000402027c20 */ /* 0x000fe20008400000 */
[----:B------:R-:W-:Y:S01]  /*0e30*/  IMAD.WIDE.U32 R8, R11, R24, R18 ;  /* 0x000000180b087225 */ /* 0x000fe200078e0012 */
[----:B------:R-:W-:-:S03]  /*0e40*/  ULDC UR4, c[0x0][0x154] ;  /* 0x0000550000047ab9 */ /* 0x000fc60000000800 */
[----:B------:R-:W-:Y:S01]  /*0e50*/  IMAD R10, R13, R24, RZ ;  /* 0x000000180d0a7224 */ /* 0x000fe200078e02ff */
[----:B------:R-:W2:Y:S01]  /*0e60*/  LDC R7, c[0x0][0x144] ;  /* 0x00005100ff077b82 */ /* 0x000ea20000000800 */
[----:B------:R-:W3:Y:S02]  /*0e70*/  F2I.U32.TRUNC.NTZ R2, R2 ;  /* 0x0000000200027305 */ /* 0x000ee4000020f000 */
[----:B------:R-:W-:-:S04]  /*0e80*/  IMAD R11, R11, R25, R10 ;  /* 0x000000190b0b7224 */ /* 0x000fc800078e020a */
[----:B------:R-:W-:Y:S01]  /*0e90*/  IMAD.IADD R9, R9, 0x1, R11 ;  /* 0x0000000109097824 */ /* 0x000fe200078e020b */
[----:B------:R-:W4:Y:S01]  /*0ea0*/  LDC R22, c[0x0][0x608] ;  /* 0x00018200ff167b82 */ /* 0x000f220000000800 */
[----:B------:R-:W-:-:S03]  /*0eb0*/  IMAD.MOV.U32 R11, RZ, RZ, -0x1 ;  /* 0xffffffffff0b7424 */ /* 0x000fc600078e00ff */
[--C-:B0-----:R-:W-:Y:S02]  /*0ec0*/  SHF.R.U64 R20, R8, R12, R9.reuse ;  /* 0x0000000c08147219 */ /* 0x101fe40000001209 */
[----:B------:R-:W-:Y:S02]  /*0ed0*/  I2FP.F32.U32 R8, R14 ;  /* 0x0000000e00087245 */ /* 0x000fe40000201000 */
[----:B------:R-:W0:Y:S01]  /*0ee0*/  LDC R24, c[0x0][0x658] ;  /* 0x00019600ff187b82 */ /* 0x000e220000000800 */
[----:B-1----:R-:W-:Y:S01]  /*0ef0*/  ISETP.NE.U32.AND P0, PT, R26, RZ, PT ;  /* 0x000000ff1a00720c */ /* 0x002fe20003f05070 */
[----:B---3--:R-:W-:Y:S02]  /*0f00*/  IMAD.MOV R10, RZ, RZ, -R2 ;  /* 0x000000ffff0a7224 */ /* 0x008fe400078e0a02 */
[----:B------:R-:W-:Y:S01]  /*0f10*/  FMUL R8, R8, UR4 ;  /* 0x0000000408087c20 */ /* 0x000fe20008400000 */
[----:B------:R-:W-:Y:S02]  /*0f20*/  SHF.R.U32.HI R9, RZ, R12, R9 ;  /* 0x0000000cff097219 */ /* 0x000fe40000011609 */
[----:B------:R-:W-:Y:S01]  /*0f30*/  ISETP.NE.AND.EX P0, PT, R27, RZ, PT, P0 ;  /* 0x000000ff1b00720c */ /* 0x000fe20003f05300 */
[----:B------:R1:W3:Y:S01]  /*0f40*/  F2I.U32.TRUNC.NTZ R15, R8 ;  /* 0x00000008000f7305 */ /* 0x0002e2000020f000 */
[----:B------:R-:W1:Y:S01]  /*0f50*/  LDC R19, c[0x0][0x148] ;  /* 0x00005200ff137b82 */ /* 0x000e620000000800 */
[----:B--2---:R-:W-:-:S07]  /*0f60*/  IMAD R2, R7, R10, R6 ;  /* 0x0000000a07027224 */ /* 0x004fce00078e0206 */
[----:B------:R-:W2:Y:S01]  /*0f70*/  LDC R25, c[0x0][0x600] ;  /* 0x00018000ff197b82 */ /* 0x000ea20000000800 */
[-CC-:B----4-:R-:W-:Y:S02]  /*0f80*/  SHF.R.U64 R32, R20, R22.reuse, R9.reuse ;  /* 0x0000001614207219 */ /* 0x190fe40000001209 */
[----:B------:R-:W-:Y:S01]  /*0f90*/  SHF.R.U32.HI R7, RZ, R22, R9 ;  /* 0x00000016ff077219 */ /* 0x000fe20000011609 */
[----:B------:R-:W-:-:S04]  /*0fa0*/  IMAD.MOV.U32 R9, RZ, RZ, 0x1 ;  /* 0x00000001ff097424 */ /* 0x000fc800078e00ff */
[----:B------:R-:W4:Y:S01]  /*0fb0*/  LDC R28, c[0x0][0x648] ;  /* 0x00019200ff1c7b82 */ /* 0x000f220000000800 */
[-C--:B0-----:R-:W-:Y:S02]  /*0fc0*/  SHF.L.U32 R6, R11, R24.reuse, RZ ;  /* 0x000000180b067219 */ /* 0x081fe400000006ff */
[--C-:B------:R-:W-:Y:S02]  /*0fd0*/  SHF.R.U64 R22, R32, R24, R7.reuse ;  /* 0x0000001820167219 */ /* 0x100fe40000001207 */
[----:B------:R-:W-:Y:S02]  /*0fe0*/  LOP3.LUT R13, RZ, R6, RZ, 0x33, !PT ;  /* 0x00000006ff0d7212 */ /* 0x000fe400078e33ff */
[-C--:B------:R-:W-:Y:S01]  /*0ff0*/  SHF.R.U32.HI R7, RZ, R24.reuse, R7 ;  /* 0x00000018ff077219 */ /* 0x080fe20000011607 */
[----:B------:R-:W0:Y:S01]  /*1000*/  LDC R29, c[0x0][0x638] ;  /* 0x00018e00ff1d7b82 */ /* 0x000e220000000800 */
[----:B------:R-:W-:Y:S01]  /*1010*/  SHF.L.U32 R12, R9, R24, RZ ;  /* 0x00000018090c7219 */ /* 0x000fe200000006ff */
[----:B------:R-:W-:-:S06]  /*1020*/  IMAD.MOV.U32 R6, RZ, RZ, R22 ;  /* 0x000000ffff067224 */ /* 0x000fcc00078e0016 */
[----:B------:R-:W0:Y:S01]  /*1030*/  LDC R30, c[0x0][0x610] ;  /* 0x00018400ff1e7b82 */ /* 0x000e220000000800 */
[----:B-1-3--:R-:W-:Y:S05]  /*1040*/  @!P0 BRA `(.L_x_12) ;  /* 0x0000000000288947 */ /* 0x00afea0003800000 */
[----:B------:R-:W1:Y:S02]  /*1050*/  LDC R11, c[0x0][0x64c] ;  /* 0x00019300ff0b7b82 */ /* 0x000e640000000800 */
[----:B-1----:R-:W-:-:S05]  /*1060*/  IADD3 R11, P0, R22, R11, RZ ;  /* 0x0000000b160b7210 */ /* 0x002fca0007f1e0ff */
        /* <DEDUP_REMOVED lines=8> */
.L_x_12:
[----:B----4-:R-:W-:Y:S01]  /*10f0*/  SHF.R.U64 R6, R6, R28, R7 ;  /* 0x0000001c06067219 */ /* 0x010fe20000001207 */
[----:B--2---:R-:W-:Y:S01]  /*1100*/  VIADD R7, R25, 0xffffffff ;  /* 0xffffffff19077836 */ /* 0x004fe20000000000 */
[----:B------:R-:W-:Y:S01]  /*1110*/  LOP3.LUT R13, R32, R13, RZ, 0xc0, !PT ;  /* 0x0000000d200d7212 */ /* 0x000fe200078ec0ff */
[----:B------:R-:W-:Y:S02]  /*1120*/  IMAD.MOV R15, RZ, RZ, -R15 ;  /* 0x000000ffff0f7224 */ /* 0x000fe400078e0a0f */
[----:B------:R-:W-:Y:S01]  /*1130*/  IMAD.MOV R8, RZ, RZ, -R6 ;  /* 0x000000ffff087224 */ /* 0x000fe200078e0a06 */
[----:B------:R-:W-:Y:S01]  /*1140*/  LOP3.LUT R7, R20, R7, RZ, 0xc0, !PT ;  /* 0x0000000714077212 */ /* 0x000fe200078ec0ff */
[----:B------:R-:W-:Y:S02]  /*1150*/  IMAD R13, R12, R6, R13 ;  /* 0x000000060c0d7224 */ /* 0x000fe400078e020d */
[----:B------:R-:W-:Y:S02]  /*1160*/  @P1 IMAD R2, R19, R15, R14 ;  /* 0x0000000f13021224 */ /* 0x000fe400078e020e */
[----:B0-----:R-:W-:-:S02]  /*1170*/  IMAD R6, R8, R29, R22 ;  /* 0x0000001d08067224 */ /* 0x001fc400078e0216 */
[----:B------:R-:W-:Y:S02]  /*1180*/  IMAD R2, R13, R30, R2 ;  /* 0x0000001e0d027224 */ /* 0x000fe400078e0202 */
[----:B------:R-:W-:Y:S02]  /*1190*/  IMAD R19, R6, R25, R7 ;  /* 0x0000001906137224 */ /* 0x000fe400078e0207 */
[----:B------:R-:W-:-:S03]  /*11a0*/  IMAD.MOV.U32 R8, RZ, RZ, 0x1 ;  /* 0x00000001ff087424 */ /* 0x000fc600078e00ff */
[----:B------:R-:W-:Y:S02]  /*11b0*/  SEL R22, R19, R2, !P1 ;  /* 0x0000000213167207 */ /* 0x000fe40004800000 */
[----:B------:R-:W-:Y:S01]  /*11c0*/  SEL R19, R2, R19, !P1 ;  /* 0x0000001302137207 */ /* 0x000fe20004800000 */
[----:B------:R-:W-:-:S07]  /*11d0*/  IMAD.MOV.U32 R2, RZ, RZ, R31 ;  /* 0x000000ffff027224 */ /* 0x000fce00078e001f */
.L_x_10:
[----:B------:R-:W-:Y:S05]  /*11e0*/  @!P2 BRA `(.L_x_13) ;  /* 0x000000300010a947 */ /* 0x000fea0003800000 */
[----:B------:R-:W-:-:S13]  /*11f0*/  ISETP.GT.U32.AND P0, PT, R33, 0x1, PT ;  /* 0x000000012100780c */ /* 0x000fda0003f04070 */
[----:B------:R-:W-:Y:S05]  /*1200*/  @P0 EXIT ;  /* 0x000000000000094d */ /* 0x000fea0003800000 */
.L_x_14:
[----:B------:R-:W-:-:S08]  /*1210*/  NOP ;  /* 0x0000000000007918 */ /* 0x000fd00000000000 */
[----:B------:R-:W1:Y:S02]  /*1220*/  USETMAXREG.TRY_ALLOC.CTAPOOL UP0, 0xe8 ;  /* 0x000000e8000079c8 */ /* 0x000e640008000600 */
[----:B-1----:R-:W-:-:S13]  /*1230*/  PLOP3.LUT P0, PT, PT, PT, UP0, 0x80, 0x0 ;  /* 0x000000000000781c */ /* 0x002fda0003f0f008 */
[----:B------:R-:W-:Y:S05]  /*1240*/  @!P0 BRA `(.L_x_14) ;  /* 0xfffffffc00f08947 */ /* 0x000fea000383ffff */
[----:B------:R-:W-:-:S13]  /*1250*/  LOP3.LUT P0, RZ, R8, 0xff, RZ, 0xc0, !PT ;  /* 0x000000ff08ff7812 */ /* 0x000fda000780c0ff */
[----:B------:R-:W-:Y:S05]  /*1260*/  @!P0 EXIT ;  /* 0x000000000000894d */ /* 0x000fea0003800000 */
[----:B------:R-:W1:Y:S01]  /*1270*/  S2UR UR4, SR_CgaCtaId ;  /* 0x00000000000479c3 */ /* 0x000e620000008800 */
[----:B------:R-:W-:Y:S01]  /*1280*/  VIADD R6, R5, 0xffffffff ;  /* 0xffffffff05067836 */ /* 0x000fe20000000000 */
[----:B------:R-:W-:Y:S01]  /*1290*/  SHF.R.S32.HI R0, RZ, 0x1f, R3 ;  /* 0x0000001fff007819 */ /* 0x000fe20000011403 */
[----:B------:R-:W-:Y:S01]  /*12a0*/  UMOV UR41, 0x400 ;  /* 0x0000040000297882 */ /* 0x000fe20000000000 */
[----:B------:R-:W-:Y:S02]  /*12b0*/  UISETP.LT.AND UP0, UPT, UR40, 0x1, UPT ;  /* 0x000000012800788c */ /* 0x000fe4000bf01270 */
[----:B------:R-:W-:Y:S01]  /*12c0*/  R2UR UR42, R6 ;  /* 0x00000000062a72ca */ /* 0x000fe200000e0000 */
[----:B------:R-:W-:Y:S01]  /*12d0*/  ULDC UR6, c[0x0][0x284] ;  /* 0x0000a10000067ab9 */ /* 0x000fe20000000800 */
[CC--:B------:R-:W-:Y:S01]  /*12e0*/  LEA.HI R4, R0.reuse, R3.reuse, RZ, 0x2 ;  /* 0x0000000300047211 */ /* 0x0c0fe200078f10ff */
[----:B------:R-:W-:Y:S01]  /*12f0*/  USEL UR43, UR40, 0x1, UP0 ;  /* 0x00000001282b7887 */ /* 0x000fe20008000000 */
[----:B------:R-:W-:Y:S01]  /*1300*/  LEA.HI R0, R0, R3, RZ, 0x5 ;  /* 0x0000000300007211 */ /* 0x000fe200078f28ff */
[----:B------:R-:W-:Y:S01]  /*1310*/  USHF.L.U32 UR46, UR40, 0x1, URZ ;  /* 0x00000001282e7899 */ /* 0x000fe2000800063f */
[--C-:B------:R-:W-:Y:S01]  /*1320*/  SHF.R.S32.HI R58, RZ, 0x2, R4.reuse ;  /* 0x00000002ff3a7819 */ /* 0x100fe20000011404 */
[----:B------:R-:W-:Y:S01]  /*1330*/  UIADD3 UR43, -UR43, UR40, URZ ;  /* 0x000000282b2b7290 */ /* 0x000fe2000fffe13f */
[----:B------:R-:W-:-:S02]  /*1340*/  SHF.R.S32.HI R5, RZ, 0x1f, R4 ;  /* 0x0000001fff057819 */ /* 0x000fc40000011404 */
[----:B------:R-:W-:Y:S02]  /*1350*/  LOP3.LUT R60, R4, 0xfffffffc, RZ, 0xc0, !PT ;  /* 0xfffffffc043c7812 */ /* 0x000fe400078ec0ff */
[----:B------:R-:W-:Y:S01]  /*1360*/  LEA.HI R5, R5, R58, RZ, 0x3 ;  /* 0x0000003a05057211 */ /* 0x000fe200078f18ff */
[----:B------:R-:W-:Y:S01]  /*1370*/  USHF.L.U32 UR42, UR42, 0x3, URZ ;  /* 0x000000032a2a7899 */ /* 0x000fe2000800063f */
[----:B------:R-:W-:Y:S01]  /*1380*/  ISETP.NE.AND P0, PT, R6, RZ, PT ;  /* 0x000000ff0600720c */ /* 0x000fe20003f05270 */
[----:B------:R-:W-:Y:S01]  /*1390*/  IMAD.IADD R60, R3, 0x1, -R60 ;  /* 0x00000001033c7824 */ /* 0x000fe200078e0a3c */
[----:B------:R-:W-:Y:S01]  /*13a0*/  LOP3.LUT R5, R5, 0xfffffff8, RZ, 0xc0, !PT ;  /* 0xfffffff805057812 */ /* 0x000fe200078ec0ff */
[----:B-1----:R-:W-:Y:S02]  /*13b0*/  ULEA UR41, UR4, UR41, 0x18 ;  /* 0x0000002904297291 */ /* 0x002fe4000f8ec03f */
[----:B------:R-:W-:Y:S01]  /*13c0*/  IMAD.U32 R62, RZ, RZ, UR42 ;  /* 0x0000002aff3e7e24 */ /* 0x000fe2000f8e00ff */
[----:B------:R-:W-:Y:S01]  /*13d0*/  SEL R67, RZ, 0x1, P0 ;  /* 0x00000001ff437807 */ /* 0x000fe20000000000 */
[----:B------:R-:W-:Y:S01]  /*13e0*/  IMAD.IADD R58, R58, 0x1, -R5 ;  /* 0x000000013a3a7824 */ /* 0x000fe200078e0a05 */
[----:B------:R-:W-:Y:S01]  /*13f0*/  UIADD3 UR47, UR41, 0x80, URZ ;  /* 0x00000080292f7890 */ /* 0x000fe2000fffe03f */
[----:B------:R-:W-:Y:S01]  /*1400*/  SHF.R.S32.HI R5, RZ, 0x5, R0 ;  /* 0x00000005ff057819 */ /* 0x000fe20000011400 */
[----:B------:R-:W-:Y:S01]  /*1410*/  UIADD3 UR4, UR41, 0x7180, URZ ;  /* 0x0000718029047890 */ /* 0x000fe2000fffe03f */
[C---:B------:R-:W-:Y:S01]  /*1420*/  LOP3.LUT R64, R62.reuse, 0x8, RZ, 0xc0, !PT ;  /* 0x000000083e407812 */ /* 0x040fe200078ec0ff */
[----:B------:R-:W-:Y:S01]  /*1430*/  UIADD3 UR5, UR41, 0x180, URZ ;  /* 0x0000018029057890 */ /* 0x000fe2000fffe03f */
[--C-:B------:R-:W-:Y:S01]  /*1440*/  SHF.R.S32.HI R59, RZ, 0x1f, R58.reuse ;  /* 0x0000001fff3b7819 */ /* 0x100fe2000001143a */
[----:B------:R-:W-:Y:S01]  /*1450*/  USHF.R.U32.HI UR4, URZ, 0x4, UR4 ;  /* 0x000000043f047899 */ /* 0x000fe20008011604 */
[C-C-:B------:R-:W-:Y:S01]  /*1460*/  IMAD R65, R5.reuse, -0x10, -R58.reuse ;  /* 0xfffffff005417824 */ /* 0x140fe200078e0a3a */
[----:B------:R-:W-:Y:S01]  /*1470*/  USHF.R.U32.HI UR5, URZ, 0x4, UR5 ;  /* 0x000000043f057899 */ /* 0x000fe20008011605 */
[----:B------:R-:W-:Y:S01]  /*1480*/  IMAD.U32 R61, RZ, RZ, UR47 ;  /* 0x0000002fff3d7e24 */ /* 0x000fe2000f8e00ff */
[----:B------:R-:W-:Y:S01]  /*1490*/  ULOP3.LUT UR4, UR4, 0x3fff, URZ, 0xc0, !UPT ;  /* 0x00003fff04047892 */ /* 0x000fe2000f8ec03f */
[----:B------:R-:W-:Y:S01]  /*14a0*/  IMAD.WIDE R58, R5, 0x10, R58 ;  /* 0x00000010053a7825 */ /* 0x000fe200078e023a */
[----:B------:R-:W-:Y:S01]  /*14b0*/  ULOP3.LUT UR5, UR5, 0x3fff, URZ, 0xc0, !UPT ;  /* 0x00003fff05057892 */ /* 0x000fe2000f8ec03f */
[----:B------:R-:W-:Y:S01]  /*14c0*/  LOP3.LUT R62, R62, 0x8, RZ, 0xc, !PT ;  /* 0x000000083e3e7812 */ /* 0x000fe200078e0cff */
[----:B------:R-:W-:Y:S01]  /*14d0*/  ULOP3.LUT UR44, UR4, 0x10000, URZ, 0xfc, !UPT ;  /* 0x00010000042c7892 */ /* 0x000fe2000f8efc3f */
[----:B------:R-:W-:Y:S01]  /*14e0*/  VIADD R63, R61, UR42 ;  /* 0x0000002a3d3f7c36 */ /* 0x000fe20008000000 */
[----:B------:R-:W-:Y:S01]  /*14f0*/  LOP3.LUT R64, R64, 0x18, RZ, 0x3c, !PT ;  /* 0x0000001840407812 */ /* 0x000fe200078e3cff */
[----:B------:R-:W-:Y:S01]  /*1500*/  VIADD R65, R65, UR6 ;  /* 0x0000000641417c36 */ /* 0x000fe20008000000 */
[----:B------:R-:W-:-:S12]  /*1510*/  ULOP3.LUT UR45, UR5, 0x10000, URZ, 0xfc, !UPT ;  /* 0x00010000052d7892 */ /* 0x000fd8000f8efc3f */
.L_x_102:
[----:B------:R-:W-:Y:S01]  /*1520*/  SHF.L.U32 R0, R67, 0x1f, RZ ;  /* 0x0000001f43007819 */ /* 0x000fe200000006ff */
[----:B------:R-:W-:Y:S02]  /*1530*/  ULDC UR4, c[0x0][0x28c] ;  /* 0x0000a30000047ab9 */ /* 0x000fe40000000800 */
[----:B------:R-:W-:Y:S01]  /*1540*/  ISETP.LT.AND P1, PT, RZ, UR4, PT ;  /* 0x00000004ff007c0c */ /* 0x000fe2000bf21270 */
[----:B-1----:R-:W1:Y:S02]  /*1550*/  SYNCS.PHASECHK.TRANS64.TRYWAIT P0, [R61+UR42], R0 ;  /* 0x000000003d0075a7 */ /* 0x002e64000800016a */
[----:B-1-34-:R-:W-:Y:S10]  /*1560*/  @!P0 BRA `(.L_x_15) ;  /* 0x0000003c00948947 */ /* 0x01aff40003800000 */
.L_x_127:
[----:B------:R-:W-:Y:S05]  /*1570*/  @P1 BRA `(.L_x_16) ;  /* 0x0000000000401947 */ /* 0x000fea0003800000 */
[----:B-1----:R-:W-:Y:S01]  /*1580*/  MOV R0, 0x0 ;  /* 0x0000000000007802 */ /* 0x002fe20000000f00 */
[----:B------:R-:W-:Y:S01]  /*1590*/  ULDC.64 UR4, c[0x4][0x68] ;  /* 0x01001a0000047ab9 */ /* 0x000fe20000000a00 */
[----:B------:R-:W-:Y:S01]  /*15a0*/  ULDC.64 UR6, c[0x4][0x8] ;  /* 0x0100020000067ab9 */ /* 0x000fe20000000a00 */
[----:B------:R-:W-:Y:S01]  /*15b0*/  IMAD.U32 R4, RZ, RZ, UR4 ;  /* 0x00000004ff047e24 */ /* 0x000fe2000f8e00ff */
[----:B------:R1:W2:Y:S01]  /*15c0*/  LDC.64 R14, c[0x4][R0] ;  /* 0x01000000000e7b82 */ /* 0x0002a20000000a00 */
[----:B------:R-:W-:Y:S01]  /*15d0*/  IMAD.U32 R5, RZ, RZ, UR5 ;  /* 0x00000005ff057e24 */ /* 0x000fe2000f8e00ff */
[----:B------:R-:W-:Y:S01]  /*15e0*/  ULDC.64 UR4, c[0x4][0x70] ;  /* 0x01001c0000047ab9 */ /* 0x000fe20000000a00 */
[----:B------:R-:W-:Y:S02]  /*15f0*/  IMAD.U32 R10, RZ, RZ, UR6 ;  /* 0x00000006ff0a7e24 */ /* 0x000fe4000f8e00ff */
[----:B------:R-:W-:Y:S02]  /*1600*/  IMAD.U32 R6, RZ, RZ, UR4 ;  /* 0x00000004ff067e24 */ /* 0x000fe4000f8e00ff */
[----:B------:R-:W-:-:S02]  /*1610*/  IMAD.U32 R7, RZ, RZ, UR5 ;  /* 0x00000005ff077e24 */ /* 0x000fc4000f8e00ff */
[----:B------:R-:W-:Y:S02]  /*1620*/  IMAD.U32 R11, RZ, RZ, UR7 ;  /* 0x00000007ff0b7e24 */ /* 0x000fe4000f8e00ff */
[----:B------:R-:W-:Y:S02]  /*1630*/  IMAD.MOV.U32 R8, RZ, RZ, 0x1e1 ;  /* 0x000001e1ff087424 */ /* 0x000fe400078e00ff */
[----:B0-----:R-:W-:Y:S02]  /*1640*/  IMAD.MOV.U32 R12, RZ, RZ, 0x1 ;  /* 0x00000001ff0c7424 */ /* 0x001fe400078e00ff */
[----:B-1----:R-:W-:-:S07]  /*1650*/  IMAD.MOV.U32 R13, RZ, RZ, RZ ;  /* 0x000000ffff0d7224 */ /* 0x002fce00078e00ff */
[----:B------:R-:W-:-:S07]  /*1660*/  LEPC R20, `(.L_x_16) ;  /* 0x000000001014794e */ /* 0x000fce0000000000 */
[----:B--2--5:R-:W-:Y:S05]  /*1670*/  CALL.ABS.NOINC R14 ;  /* 0x000000000e007343 */ /* 0x024fea0003c00000 */
.L_x_16:
[----:B-1----:R-:W-:-:S04]  /*1680*/  LOP3.LUT R0, R16, 0x1, RZ, 0xfc, !PT ;  /* 0x0000000110007812 */ /* 0x002fc800078efcff */
[----:B------:R-:W-:-:S13]  /*1690*/  ISETP.NE.AND P0, PT, R0, 0x3, PT ;  /* 0x000000030000780c */ /* 0x000fda0003f05270 */
[----:B------:R-:W-:Y:S05]  /*16a0*/  @!P0 BRA `(.L_x_17) ;  /* 0x0000000000048947 */ /* 0x000fea0003800000 */
[----:B------:R-:W-:Y:S01]  /*16b0*/  BPT.TRAP 0x1 ;  /* 0x000000040000795c */ /* 0x000fe20000300000 */
.L_x_17:
[----:B------:R-:W-:Y:S02]  /*16c0*/  IMAD.U32 R3, RZ, RZ, UR38 ;  /* 0x00000026ff037e24 */ /* 0x000fe4000f8e00ff */
[----:B------:R-:W-:-:S03]  /*16d0*/  IMAD.U32 R0, RZ, RZ, UR39 ;  /* 0x00000027ff007e24 */ /* 0x000fc6000f8e00ff */
[----:B------:R-:W-:Y:S02]  /*16e0*/  LEA R3, R3, UR41, 0x3 ;  /* 0x0000002903037c11 */ /* 0x000fe4000f8e18ff */
[----:B------:R-:W-:-:S04]  /*16f0*/  SHF.L.U32 R0, R0, 0x1f, RZ ;  /* 0x0000001f00007819 */ /* 0x000fc800000006ff */
[----:B------:R1:W2:Y:S01]  /*1700*/  SYNCS.PHASECHK.TRANS64.TRYWAIT P1, [R3+URZ], R0 ;  /* 0x00000000030075a7 */ /* 0x0002a2000802017f */
[----:B------:R-:W-:Y:S05]  /*1710*/  @!P0 BRA `(.L_x_18) ;  /* 0x0000000000048947 */ /* 0x000fea0003800000 */
[----:B------:R-:W-:Y:S01]  /*1720*/  BPT.TRAP 0x1 ;  /* 0x000000040000795c */ /* 0x000fe20000300000 */
.L_x_18:
[----:B--2---:R-:W-:Y:S05]  /*1730*/  @P1 BRA `(.L_x_19) ;  /* 0x0000000000081947 */ /* 0x004fea0003800000 */
[----:B------:R-:W2:Y:S02]  /*1740*/  SYNCS.PHASECHK.TRANS64.TRYWAIT P1, [R3+URZ], R0 ;  /* 0x00000000030075a7 */ /* 0x000ea4000802017f */
[----:B--2---:R-:W-:Y:S05]  /*1750*/  @!P1 BRA `(.L_x_20) ;  /* 0x0000003c002c9947 */ /* 0x004fea0003800000 */
.L_x_19:
[----:B------:R-:W-:Y:S05]  /*1760*/  WARPSYNC.ALL ;  /* 0x0000000000007948 */ /* 0x000fea0003800000 */
[----:B------:R-:W-:Y:S01]  /*1770*/  ULEA UR4, UR38, UR45, 0x8 ;  /* 0x0000002d26047291 */ /* 0x000fe2000f8e403f */
[----:B------:R-:W-:Y:S01]  /*1780*/  WARPGROUP.ARRIVE ;  /* 0x00000000000079c5 */ /* 0x000fe20000000000 */
[----:B------:R-:W-:Y:S01]  /*1790*/  ULEA UR6, UR38, UR44, 0x8 ;  /* 0x0000002c26067291 */ /* 0x000fe2000f8e403f */
[----:B-12---:R-:W-:Y:S01]  /*17a0*/  IMAD.U32 R0, RZ, RZ, UR43 ;  /* 0x0000002bff007e24 */ /* 0x006fe2000f8e00ff */
[----:B------:R-:W-:Y:S01]  /*17b0*/  UMOV UR5, 0x80000020 ;  /* 0x8000002000057882 */ /* 0x000fe20000000000 */
[----:B------:R-:W-:-:S03]  /*17c0*/  UMOV UR7, 0x80000020 ;  /* 0x8000002000077882 */ /* 0x000fc60000000000 */
[----:B------:R-:W-:-:S03]  /*17d0*/  ISETP.GE.AND P1, PT, R0, 0x1, PT ;  /* 0x000000010000780c */ /* 0x000fc60003f26270 */
[----:B------:R-:W-:Y:S01]  /*17e0*/  IGMMA.64x64x32.S8.S8 R24, gdesc[UR4], RZ, !UPT, gsb0 ;  /* 0x01e00000041879f1 */ /* 0x000fe2000c0410ff */
[----:B------:R-:W-:Y:S02]  /*17f0*/  UIADD3 UR4, UR4, 0x2, URZ ;  /* 0x0000000204047890 */ /* 0x000fe4000fffe03f */
[----:B------:R-:W-:Y:S01]  /*1800*/  UIADD3 UR6, UR6, 0x2, URZ ;  /* 0x0000000206067890 */ /* 0x000fe2000fffe03f */
[----:B------:R-:W-:Y:S01]  /*1810*/  UMOV UR5, 0x80000020 ;  /* 0x8000002000057882 */ /* 0x000fe20000000000 */
[----:B------:R-:W-:Y:S01]  /*1820*/  UMOV UR7, 0x80000020 ;  /* 0x8000002000077882 */ /* 0x000fe20000000000 */
[----:B------:R-:W-:Y:S02]  /*1830*/  WARPGROUP.DEPBAR.LE gsb0, 0x0 ;  /* 0x00008000000079c5 */ /* 0x000fe40000010000 */
[----:B------:R-:W-:-:S06]  /*1840*/  WARPGROUP.ARRIVE ;  /* 0x00000000000079c5 */ /* 0x000fcc0000000000 */
[----:B------:R-:W-:Y:S03]  /*1850*/  IGMMA.64x64x32.S8.S8 R24, gdesc[UR4], R24, gsb0 ;  /* 0x01e00000041879f1 */ /* 0x000fe60008041018 */
[----:B------:R-:W-:Y:S02]  /*1860*/  WARPGROUP.DEPBAR.LE gsb0, 0x0 ;  /* 0x00008000000079c5 */ /* 0x000fe40000010000 */
[----:B------:R-:W-:Y:S05]  /*1870*/  @!P1 BRA `(.L_x_21) ;  /* 0x0000000000d09947 */ /* 0x000fea0003800000 */
[----:B------:R-:W-:Y:S01]  /*1880*/  UIADD3 UR4, UR38, 0x1, URZ ;  /* 0x0000000126047890 */ /* 0x000fe2000fffe03f */
[----:B------:R-:W-:Y:S01]  /*1890*/  IMAD.U32 R0, RZ, RZ, UR43 ;  /* 0x0000002bff007e24 */ /* 0x000fe2000f8e00ff */
[----:B------:R-:W-:Y:S02]  /*18a0*/  UMOV UR9, UR38 ;  /* 0x0000002600097c82 */ /* 0x000fe40008000000 */
[----:B------:R-:W-:-:S04]  /*18b0*/  UISETP.NE.AND UP0, UPT, UR4, 0x7, UPT ;  /* 0x000000070400788c */ /* 0x000fc8000bf05270 */
[----:B------:R-:W-:Y:S02]  /*18c0*/  USEL UR5, URZ, 0x1, UP0 ;  /* 0x000000013f057887 */ /* 0x000fe40008000000 */
[----:B------:R-:W-:Y:S02]  /*18d0*/  USEL UR8, UR4, URZ, UP0 ;  /* 0x0000003f04087287 */ /* 0x000fe40008000000 */
[----:B------:R-:W-:-:S06]  /*18e0*/  ULOP3.LUT UR5, UR39, UR5, URZ, 0x3c, !UPT ;  /* 0x0000000527057292 */ /* 0x000fcc000f8e3c3f */
[----:B------:R-:W-:-:S07]  /*18f0*/  IMAD.U32 R5, RZ, RZ, UR5 ;  /* 0x00000005ff057e24 */ /* 0x000fce000f8e00ff */
.L_x_28:
[----:B-12---:R-:W-:Y:S05]  /*1900*/  @!P0 BRA `(.L_x_22) ;  /* 0x0000000000048947 */ /* 0x006fea0003800000 */
[----:B------:R-:W-:Y:S01]  /*1910*/  BPT.TRAP 0x1 ;  /* 0x000000040000795c */ /* 0x000fe20000300000 */
.L_x_22:
[----:B------:R-:W-:Y:S01]  /*1920*/  ULEA UR4, UR8, UR41, 0x3 ;  /* 0x0000002908047291 */ /* 0x000fe2000f8e183f */
[----:B------:R-:W-:-:S08]  /*1930*/  SHF.L.U32 R3, R5, 0x1f, RZ ;  /* 0x0000001f05037819 */ /* 0x000fd000000006ff */
[----:B------:R1:W2:Y:S01]  /*1940*/  SYNCS.PHASECHK.TRANS64.TRYWAIT P1, [UR4], R3 ;  /* 0x00000003ff0075a7 */ /* 0x0002a20008020144 */
[----:B------:R-:W-:Y:S05]  /*1950*/  @!P0 BRA `(.L_x_23) ;  /* 0x0000000000048947 */ /* 0x000fea0003800000 */
[----:B------:R-:W-:Y:S01]  /*1960*/  BPT.TRAP 0x1 ;  /* 0x000000040000795c */ /* 0x000fe20000300000 */
.L_x_23:
[----:B--2---:R-:W-:Y:S05]  /*1970*/  @P1 BRA `(.L_x_24) ;  /* 0x0000000000081947 */ /* 0x004fea0003800000 */
[----:B------:R-:W2:Y:S02]  /*1980*/  SYNCS.PHASECHK.TRANS64.TRYWAIT P1, [UR4], R3 ;  /* 0x00000003ff0075a7 */ /* 0x000ea40008020144 */
[----:B--2---:R-:W-:Y:S05]  /*1990*/  @!P1 BRA `(.L_x_25) ;  /* 0x0000003800b09947 */ /* 0x004fea0003800000 */
.L_x_24:
[----:B------:R-:W-:Y:S01]  /*19a0*/  ULEA UR4, UR8, UR45, 0x8 ;  /* 0x0000002d08047291 */ /* 0x000fe2000f8e403f */
[----:B------:R-:W-:Y:S01]  /*19b0*/  WARPGROUP.ARRIVE ;  /* 0x00000000000079c5 */ /* 0x000fe20000000000 */
[----:B------:R-:W-:Y:S01]  /*19c0*/  ULEA UR6, UR8, UR44, 0x8 ;  /* 0x0000002c08067291 */ /* 0x000fe2000f8e403f */
[----:B------:R-:W-:Y:S01]  /*19d0*/  UMOV UR5, 0x80000020 ;  /* 0x8000002000057882 */ /* 0x000fe20000000000 */
[----:B------:R-:W-:-:S07]  /*19e0*/  UMOV UR7, 0x80000020 ;  /* 0x8000002000077882 */ /* 0x000fce0000000000 */
[----:B------:R-:W-:Y:S01]  /*19f0*/  IGMMA.64x64x32.S8.S8 R24, gdesc[UR4], R24, gsb0 ;  /* 0x01e00000041879f1 */ /* 0x000fe20008041018 */
        /* <DEDUP_REMOVED lines=9> */
[----:B------:R-:W-:Y:S01]  /*1a90*/  BPT.TRAP 0x1 ;  /* 0x000000040000795c */ /* 0x000fe20000300000 */
.L_x_26:
[----:B------:R-:W-:Y:S01]  /*1aa0*/  ULEA UR4, UR9, UR41, 0x3 ;  /* 0x0000002909047291 */ /* 0x000fe2000f8e183f */
[----:B------:R-:W-:-:S03]  /*1ab0*/  ISETP.GT.U32.AND P1, PT, R16, 0x1, PT ;  /* 0x000000011000780c */ /* 0x000fc60003f24070 */
[----:B------:R-:W-:-:S04]  /*1ac0*/  UIADD3 UR4, UR4, 0x38, URZ ;  /* 0x0000003804047890 */ /* 0x000fc8000fffe03f */
[----:B------:R-:W-:-:S09]  /*1ad0*/  UPRMT UR4, URZ, 0x654, UR4 ;  /* 0x000006543f047896 */ /* 0x000fd20008000004 */
[----:B------:R-:W-:Y:S01]  /*1ae0*/  SYNCS.ARRIVE.TRANS64.RED.A1T0 RZ, [UR4], RZ ;  /* 0x000000ffffff79a7 */ /* 0x000fe20008100404 */
[----:B------:R-:W-:Y:S05]  /*1af0*/  @P1 BRA `(.L_x_27) ;  /* 0x0000000000041947 */ /* 0x000fea0003800000 */
[----:B------:R-:W-:Y:S01]  /*1b00*/  BPT.TRAP 0x1 ;  /* 0x000000040000795c */ /* 0x000fe20000300000 */
.L_x_27:
[----:B------:R-:W-:Y:S01]  /*1b10*/  UIADD3 UR8, UR8, 0x1, URZ ;  /* 0x0000000108087890 */ /* 0x000fe2000fffe03f */
[C---:B------:R-:W-:Y:S01]  /*1b20*/  ISETP.GT.AND P1, PT, R0.reuse, 0x1, PT ;  /* 0x000000010000780c */ /* 0x040fe20003f24270 */
[----:B------:R-:W-:Y:S01]  /*1b30*/  UIADD3 UR9, UR9, 0x1, URZ ;  /* 0x0000000109097890 */ /* 0x000fe2000fffe03f */
[----:B------:R-:W-:Y:S01]  /*1b40*/  VIADD R0, R0, 0xffffffff ;  /* 0xffffffff00007836 */ /* 0x000fe20000000000 */
[----:B------:R-:W-:Y:S02]  /*1b50*/  UISETP.NE.AND UP0, UPT, UR8, 0x7, UPT ;  /* 0x000000070800788c */ /* 0x000fe4000bf05270 */
[----:B------:R-:W-:Y:S02]  /*1b60*/  UISETP.NE.AND UP1, UPT, UR9, 0x7, UPT ;  /* 0x000000070900788c */ /* 0x000fe4000bf25270 */
[----:B------:R-:W-:Y:S02]  /*1b70*/  USEL UR4, URZ, 0x1, UP0 ;  /* 0x000000013f047887 */ /* 0x000fe40008000000 */
[----:B------:R-:W-:-:S02]  /*1b80*/  USEL UR8, UR8, URZ, UP0 ;  /* 0x0000003f08087287 */ /* 0x000fc40008000000 */
[----:B------:R-:W-:Y:S02]  /*1b90*/  USEL UR9, UR9, URZ, UP1 ;  /* 0x0000003f09097287 */ /* 0x000fe40008800000 */
[----:B------:R-:W-:Y:S01]  /*1ba0*/  LOP3.LUT R5, R5, UR4, RZ, 0x3c, !PT ;  /* 0x0000000405057c12 */ /* 0x000fe2000f8e3cff */
[----:B------:R-:W-:Y:S09]  /*1bb0*/  @P1 BRA `(.L_x_28) ;  /* 0xfffffffc00501947 */ /* 0x000ff2000383ffff */
.L_x_21:
[----:B------:R-:W3:Y:S01]  /*1bc0*/  LDC R0, c[0x0][0x28c] ;  /* 0x0000a300ff007b82 */ /* 0x000ee20000000800 */
[----:B------:R4:W-:Y:S01]  /*1bd0*/  SYNCS.ARRIVE.TRANS64.A1T0 RZ, [R62+UR47], RZ ;  /* 0x000000ff3eff79a7 */ /* 0x0009e2000810002f */
[----:B---3--:R-:W-:-:S13]  /*1be0*/  ISETP.GE.AND P1, PT, R0, 0x1, PT ;  /* 0x000000010000780c */ /* 0x008fda0003f26270 */
[----:B----4-:R-:W-:Y:S05]  /*1bf0*/  @!P1 BRA `(.L_x_29) ;  /* 0x00000000003c9947 */ /* 0x010fea0003800000 */
[----:B------:R-:W-:Y:S05]  /*1c00*/  @!P0 BRA `(.L_x_30) ;  /* 0x0000000000048947 */ /* 0x000fea0003800000 */
[----:B------:R-:W-:Y:S01]  /*1c10*/  BPT.TRAP 0x1 ;  /* 0x000000040000795c */ /* 0x000fe20000300000 */
.L_x_30:
[----:B------:R-:W-:Y:S01]  /*1c20*/  UIADD3 UR6, UR43, UR38, URZ ;  /* 0x000000262b067290 */ /* 0x000fe2000fffe03f */
[----:B------:R-:W-:-:S03]  /*1c30*/  ISETP.GT.U32.AND P0, PT, R16, 0x1, PT ;  /* 0x000000011000780c */ /* 0x000fc60003f04070 */
[----:B------:R-:W-:-:S04]  /*1c40*/  UIMAD.WIDE.U32 UR4, UR6, 0x24924925, URZ ;  /* 0x24924925060478a5 */ /* 0x000fc8000f8e003f */
[----:B------:R-:W-:-:S04]  /*1c50*/  UIADD3 UR4, UR6, -UR5, URZ ;  /* 0x8000000506047290 */ /* 0x000fc8000fffe03f */
[----:B------:R-:W-:-:S04]  /*1c60*/  ULEA.HI UR4, UR4, UR5, URZ, 0x1f ;  /* 0x0000000504047291 */ /* 0x000fc8000f8ff83f */
[----:B------:R-:W-:-:S04]  /*1c70*/  USHF.R.U32.HI UR4, URZ, 0x2, UR4 ;  /* 0x000000023f047899 */ /* 0x000fc80008011604 */
[----:B------:R-:W-:-:S04]  /*1c80*/  UIMAD UR4, UR4, -0x7, UR6 ;  /* 0xfffffff9040478a4 */ /* 0x000fc8000f8e0206 */
[----:B------:R-:W-:-:S04]  /*1c90*/  ULEA UR4, UR4, UR41, 0x3 ;  /* 0x0000002904047291 */ /* 0x000fc8000f8e183f */
[----:B------:R-:W-:-:S04]  /*1ca0*/  UIADD3 UR4, UR4, 0x38, URZ ;  /* 0x0000003804047890 */ /* 0x000fc8000fffe03f */
[----:B------:R-:W-:-:S09]  /*1cb0*/  UPRMT UR4, URZ, 0x654, UR4 ;  /* 0x000006543f047896 */ /* 0x000fd20008000004 */
[----:B------:R-:W-:Y:S01]  /*1cc0*/  SYNCS.ARRIVE.TRANS64.RED.A1T0 RZ, [UR4], RZ ;  /* 0x000000ffffff79a7 */ /* 0x000fe20008100404 */
[----:B------:R-:W-:Y:S05]  /*1cd0*/  @P0 BRA `(.L_x_29) ;  /* 0x0000000000040947 */ /* 0x000fea0003800000 */
[----:B------:R-:W-:Y:S01]  /*1ce0*/  BPT.TRAP 0x1 ;  /* 0x000000040000795c */ /* 0x000fe20000300000 */
.L_x_29:
[----:B------:R-:W-:Y:S01]  /*1cf0*/  SHF.L.U32 R0, R67, 0x1f, RZ ;  /* 0x0000001f43007819 */ /* 0x000fe200000006ff */
[----:B------:R-:W-:Y:S01]  /*1d00*/  UIADD3 UR38, UR46, UR38, URZ ;  /* 0x000000262e267290 */ /* 0x000fe2000fffe03f */
[----:B------:R-:W3:Y:S01]  /*1d10*/  LDC R15, c[0x0][0x288] ;  /* 0x0000a200ff0f7b82 */ /* 0x000ee20000000800 */
[----:B------:R-:W-:Y:S01]  /*1d20*/  UISETP.GE.U32.AND UP1, UPT, UR46, 0x7, UPT ;  /* 0x000000072e00788c */ /* 0x000fe2000bf26070 */
[----:B------:R-:W-:Y:S01]  /*1d30*/  IMAD.SHL.U32 R8, R60, 0x2, RZ ;  /* 0x000000023c087824 */ /* 0x000fe200078e00ff */
[----:B------:R-:W-:Y:S02]  /*1d40*/  UISETP.GT.U32.AND UP0, UPT, UR38, 0x6, UPT ;  /* 0x000000062600788c */ /* 0x000fe4000bf04070 */
[----:B------:R-:W-:Y:S02]  /*1d50*/  UIMAD.WIDE.U32 UR4, UR38, 0x24924925, URZ ;  /* 0x24924925260478a5 */ /* 0x000fe4000f8e003f */
[----:B------:R-:W-:Y:S01]  /*1d60*/  UISETP.LT.U32.AND UP0, UPT, UR46, 0x7, UP0 ;  /* 0x000000072e00788c */ /* 0x000fe20008701070 */
[----:B------:R-:W4:Y:S01]  /*1d70*/  SYNCS.PHASECHK.TRANS64.TRYWAIT P0, [R61+UR42+0x10], R0 ;  /* 0x000010003d0075a7 */ /* 0x000f22000800016a */
[----:B------:R-:W-:Y:S01]  /*1d80*/  UIADD3 UR4, UR38, -UR5, URZ ;  /* 0x8000000526047290 */ /* 0x000fe2000fffe03f */
[----:B------:R-:W-:Y:S01]  /*1d90*/  SHF.R.S32.HI R9, RZ, 0x1f, R8 ;  /* 0x0000001fff097819 */ /* 0x000fe20000011408 */
[----:B------:R-:W-:-:S02]  /*1da0*/  USEL UR6, URZ, 0x1, !UP0 ;  /* 0x000000013f067887 */ /* 0x000fc4000c000000 */
[----:B------:R-:W-:Y:S02]  /*1db0*/  ULEA.HI UR4, UR4, UR5, URZ, 0x1f ;  /* 0x0000000504047291 */ /* 0x000fe4000f8ff83f */
[----:B------:R-:W-:Y:S02]  /*1dc0*/  ULOP3.LUT UR39, UR39, UR6, URZ, 0x3c, !UPT ;  /* 0x0000000627277292 */ /* 0x000fe4000f8e3c3f */
[----:B------:R-:W-:-:S04]  /*1dd0*/  USHF.R.U32.HI UR4, URZ, 0x2, UR4 ;  /* 0x000000023f047899 */ /* 0x000fc80008011604 */
[----:B------:R-:W-:Y:S02]  /*1de0*/  @UP1 ULOP3.LUT UR39, UR39, 0x1, UR4, 0x78, !UPT ;  /* 0x0000000127271892 */ /* 0x000fe4000f8e7804 */
[----:B------:R-:W-:Y:S01]  /*1df0*/  UIMAD UR38, UR4, -0x7, UR38 ;  /* 0xfffffff9042678a4 */ /* 0x000fe2000f8e0226 */
[----:B---34-:R-:W-:Y:S11]  /*1e00*/  @!P0 BRA `(.L_x_31) ;  /* 0x0000003400ac8947 */ /* 0x018ff60003800000 */
.L_x_128:
[----:B---3--:R-:W-:Y:S01]  /*1e10*/  IMAD.SHL.U32 R0, R19, 0x40, RZ ;  /* 0x0000004013007824 */ /* 0x008fe200078e00ff */
[----:B------:R-:W-:Y:S01]  /*1e20*/  ULDC UR6, c[0x0][0x284] ;  /* 0x0000a10000067ab9 */ /* 0x000fe20000000800 */
[----:B------:R-:W-:Y:S01]  /*1e30*/  IMAD.SHL.U32 R22, R22, 0x40, RZ ;  /* 0x0000004016167824 */ /* 0x000fe200078e00ff */
[----:B------:R-:W-:Y:S01]  /*1e40*/  SHF.R.S32.HI R69, RZ, 0x1f, R2 ;  /* 0x0000001fff457819 */ /* 0x000fe20000011402 */
[----:B------:R-:W-:Y:S01]  /*1e50*/  ULDC.64 UR4, c[0x0][0x5d0] ;  /* 0x0001740000047ab9 */ /* 0x000fe20000000a00 */
[----:B------:R-:W-:Y:S01]  /*1e60*/  ISETP.GE.AND P0, PT, R0, UR6, PT ;  /* 0x0000000600007c0c */ /* 0x000fe2000bf06270 */
[----:B--2---:R-:W-:Y:S01]  /*1e70*/  IMAD.WIDE.U32 R4, R2, UR4, R8 ;  /* 0x0000000402047c25 */ /* 0x004fe2000f8e0008 */
[----:B------:R-:W-:Y:S02]  /*1e80*/  SHF.R.S32.HI R68, RZ, 0x1f, R22 ;  /* 0x0000001fff447819 */ /* 0x000fe40000011416 */
[C---:B------:R-:W-:Y:S01]  /*1e90*/  ISETP.GE.OR P0, PT, R22.reuse, R15, P0 ;  /* 0x0000000f1600720c */ /* 0x040fe20000706670 */
[----:B-1----:R-:W-:Y:S01]  /*1ea0*/  IMAD R3, R69, UR4, RZ ;  /* 0x0000000445037c24 */ /* 0x002fe2000f8e02ff */
[----:B------:R-:W-:-:S03]  /*1eb0*/  IADD3 R4, P1, R22, R4, RZ ;  /* 0x0000000416047210 */ /* 0x000fc60007f3e0ff */
[----:B------:R-:W-:-:S05]  /*1ec0*/  IMAD R3, R2, UR5, R3 ;  /* 0x0000000502037c24 */ /* 0x000fca000f8e0203 */
[----:B------:R-:W-:-:S03]  /*1ed0*/  IADD3.X R5, R68, R5, R3, P1, !PT ;  /* 0x0000000544057210 */ /* 0x000fc60000ffe403 */
[----:B------:R-:W-:Y:S05]  /*1ee0*/  @P0 BRA `(.L_x_32) ;  /* 0x0000001c00200947 */ /* 0x000fea0003800000 */
[----:B------:R-:W1:Y:S01]  /*1ef0*/  LDC.64 R10, c[0x0][0x5c8] ;  /* 0x00017200ff0a7b82 */ /* 0x000e620000000a00 */
[----:B0-----:R-:W-:Y:S01]  /*1f00*/  IMAD.WIDE R12, R19, 0x40, R58 ;  /* 0x00000040130c7825 */ /* 0x001fe200078e023a */
[----:B------:R-:W-:Y:S01]  /*1f10*/  ULDC.64 UR4, c[0x0][0x5c0] ;  /* 0x0001700000047ab9 */ /* 0x000fe20000000a00 */
[----:B------:R-:W-:Y:S02]  /*1f20*/  BSSY B0, `(.L_x_32) ;  /* 0x00001c4000007945 */ /* 0x000fe40003800000 */
[----:B------:R-:W-:Y:S02]  /*1f30*/  IMAD.IADD R70, R65, 0x1, -R0 ;  /* 0x0000000141467824 */ /* 0x000fe400078e0a00 */
[-C--:B-1----:R-:W-:Y:S02]  /*1f40*/  IMAD R3, R13, R10.reuse, RZ ;  /* 0x0000000a0d037224 */ /* 0x082fe400078e02ff */
[----:B------:R-:W-:-:S04]  /*1f50*/  IMAD.WIDE.U32 R4, R12, R10, R4 ;  /* 0x0000000a0c047225 */ /* 0x000fc800078e0004 */
[----:B------:R-:W-:Y:S01]  /*1f60*/  IMAD R3, R12, R11, R3 ;  /* 0x0000000b0c037224 */ /* 0x000fe200078e0203 */
[----:B------:R-:W-:-:S03]  /*1f70*/  IADD3 R6, P0, R4, UR4, RZ ;  /* 0x0000000404067c10 */ /* 0x000fc6000ff1e0ff */
[----:B------:R-:W-:Y:S01]  /*1f80*/  IMAD.IADD R3, R5, 0x1, R3 ;  /* 0x0000000105037824 */ /* 0x000fe200078e0203 */
[----:B------:R-:W-:-:S04]  /*1f90*/  LEA R4, P1, R10, R6, 0x3 ;  /* 0x000000060a047211 */ /* 0x000fc800078218ff */
[----:B------:R-:W-:Y:S01]  /*1fa0*/  IADD3.X R7, R3, UR5, RZ, P0, !PT ;  /* 0x0000000503077c10 */ /* 0x000fe200087fe4ff */
[----:B------:R-:W-:Y:S01]  /*1fb0*/  IMAD R3, R60, -0x2, R15 ;  /* 0xfffffffe3c037824 */ /* 0x000fe200078e020f */
[----:B-----5:R-:W-:Y:S02]  /*1fc0*/  ISETP.NE.AND P0, PT, R57, RZ, PT ;  /* 0x000000ff3900720c */ /* 0x020fe40003f05270 */
[----:B------:R-:W-:Y:S01]  /*1fd0*/  LEA.HI.X R5, R10, R7, R11, 0x3, P1 ;  /* 0x000000070a057211 */ /* 0x000fe200008f1c0b */
[----:B------:R-:W-:-:S10]  /*1fe0*/  IMAD.IADD R71, R3, 0x1, -R22 ;  /* 0x0000000103477824 */ /* 0x000fd400078e0a16 */
[----:B------:R-:W-:Y:S05]  /*1ff0*/  @!P0 BRA `(.L_x_33) ;  /* 0x0000001400188947 */ /* 0x000fea0003800000 */
[----:B------:R-:W0:Y:S01]  /*2000*/  LDC.64 R14, c[0x0][0x5b0] ;  /* 0x00016c00ff0e7b82 */ /* 0x000e220000000a00 */
[----:B------:R-:W-:Y:S01]  /*2010*/  ULDC.64 UR4, c[0x0][0x5b8] ;  /* 0x00016e0000047ab9 */ /* 0x000fe20000000a00 */
[----:B------:R-:W-:Y:S01]  /*2020*/  ISETP.GE.AND P3, PT, R71, 0x1, PT ;  /* 0x000000014700780c */ /* 0x000fe20003f66270 */
[----:B------:R-:W-:Y:S01]  /*2030*/  IMAD.WIDE.U32 R8, R2, UR4, R8 ;  /* 0x0000000402087c25 */ /* 0x000fe2000f8e0008 */
[----:B------:R-:W-:Y:S02]  /*2040*/  BSSY B1, `(.L_x_34) ;  /* 0x000000e000017945 */ /* 0x000fe40003800000 */
[----:B------:R-:W-:Y:S01]  /*2050*/  ISETP.LT.OR P1, PT, R70, 0x1, !P3 ;  /* 0x000000014600780c */ /* 0x000fe20005f21670 */
[----:B------:R-:W-:Y:S01]  /*2060*/  IMAD R3, R69, UR4, RZ ;  /* 0x0000000445037c24 */ /* 0x000fe2000f8e02ff */
[----:B------:R-:W1:Y:S01]  /*2070*/  LDC.64 R20, c[0x0][0x5a8] ;  /* 0x00016a00ff147b82 */ /* 0x000e620000000a00 */
[----:B------:R-:W-:Y:S02]  /*2080*/  IADD3 R10, P0, R22, R8, RZ ;  /* 0x00000008160a7210 */ /* 0x000fe40007f1e0ff */
[----:B------:R-:W-:-:S05]  /*2090*/  IMAD R3, R2, UR5, R3 ;  /* 0x0000000502037c24 */ /* 0x000fca000f8e0203 */
[----:B------:R-:W-:Y:S01]  /*20a0*/  IADD3.X R11, R68, R9, R3, P0, !PT ;  /* 0x00000009440b7210 */ /* 0x000fe200007fe403 */
[-C--:B0-----:R-:W-:Y:S02]  /*20b0*/  IMAD R0, R13, R14.reuse, RZ ;  /* 0x0000000e0d007224 */ /* 0x081fe400078e02ff */
[----:B------:R-:W-:-:S04]  /*20c0*/  IMAD.WIDE.U32 R2, R12, R14, R10 ;  /* 0x0000000e0c027225 */ /* 0x000fc800078e000a */
[----:B------:R-:W-:Y:S01]  /*20d0*/  IMAD R19, R12, R15, R0 ;  /* 0x0000000f0c137224 */ /* 0x000fe200078e0200 */
[----:B-1----:R-:W-:-:S04]  /*20e0*/  IADD3 R2, P0, R2, R20, RZ ;  /* 0x0000001402027210 */ /* 0x002fc80007f1e0ff */
[----:B------:R-:W-:Y:S01]  /*20f0*/  IADD3.X R3, R21, R3, R19, P0, !PT ;  /* 0x0000000315037210 */ /* 0x000fe200007fe413 */
[----:B------:R-:W-:Y:S08]  /*2100*/  @P1 BRA `(.L_x_35) ;  /* 0x0000000000041947 */ /* 0x000ff00003800000 */
[----:B------:R0:W5:Y:S02]  /*2110*/  LDG.E.U8 R66, desc[UR36][R2.64] ;  /* 0x0000002402427981 */ /* 0x000164000c1e1100 */
.L_x_35:
[----:B------:R-:W-:Y:S05]  /*2120*/  BSYNC B1 ;  /* 0x0000000000017941 */ /* 0x000fea0003800000 */
.L_x_34:
[----:B-----5:R-:W-:Y:S01]  /*2130*/  LOP3.LUT R0, R66, 0xffff, RZ, 0xc0, !PT ;  /* 0x0000ffff42007812 */ /* 0x020fe200078ec0ff */
[C---:B------:R-:W-:Y:S01]  /*2140*/  IMAD.SHL.U32 R8, R14.reuse, 0x8, RZ ;  /* 0x000000080e087824 */ /* 0x040fe200078e00ff */
[----:B------:R-:W-:Y:S01]  /*2150*/  SHF.L.U64.HI R9, R14, 0x3, R15 ;  /* 0x000000030e097819 */ /* 0x000fe2000001020f */
[----:B------:R-:W-:Y:S01]  /*2160*/  BSSY B1, `(.L_x_36) ;  /* 0x000000e000017945 */ /* 0x000fe20003800000 */
[----:B------:R-:W-:Y:S02]  /*2170*/  PRMT R0, R0, 0x8880, RZ ;  /* 0x0000888000007816 */ /* 0x000fe400000000ff */
[----:B------:R-:W-:Y:S01]  /*2180*/  ISETP.GE.AND P2, PT, R71, 0x2, PT ;  /* 0x000000024700780c */ /* 0x000fe20003f46270 */
[----:B------:R-:W-:-:S03]  /*2190*/  IMAD.WIDE.U32 R8, R12, R14, R8 ;  /* 0x0000000e0c087225 */ /* 0x000fc600078e0008 */
[----:B------:R-:W-:Y:S01]  /*21a0*/  ISETP.LT.OR P0, PT, R70, 0x1, !P2 ;  /* 0x000000014600780c */ /* 0x000fe20005701670 */
[----:B------:R-:W-:Y:S01]  /*21b0*/  IMAD R13, R0, R57, RZ ;  /* 0x00000039000d7224 */ /* 0x000fe200078e02ff */
[----:B------:R-:W-:Y:S01]  /*21c0*/  IADD3 R8, P4, P5, R10, R20, R8 ;  /* 0x000000140a087210 */ /* 0x000fe20007d9e008 */
[----:B------:R-:W-:Y:S02]  /*21d0*/  IMAD.IADD R12, R19, 0x1, R9 ;  /* 0x00000001130c7824 */ /* 0x000fe400078e0209 */
[----:B------:R-:W-:-:S05]  /*21e0*/  @!P1 IMAD R15, R24, R56, R13 ;  /* 0x00000038180f9224 */ /* 0x000fca00078e020d */
[----:B------:R1:W-:Y:S03]  /*21f0*/  @!P1 STG.E.U8 desc[UR36][R6.64], R15 ;  /* 0x0000000f06009986 */ /* 0x0003e6000c101124 */
[----:B------:R-:W-:Y:S05]  /*2200*/  @P0 BRA `(.L_x_37) ;  /* 0x00000000000c0947 */ /* 0x000fea0003800000 */
[----:B------:R-:W2:Y:S02]  /*2210*/  LDG.E.U8 R66, desc[UR36][R2.64+0x1] ;  /* 0x0000012402427981 */ /* 0x000ea4000c1e1100 */
[----:B--2---:R-:W-:-:S05]  /*2220*/  PRMT R0, R66, 0x8880, RZ ;  /* 0x0000888042007816 */ /* 0x004fca00000000ff */
[----:B------:R-:W-:-:S07]  /*2230*/  IMAD R13, R0, R57, RZ ;  /* 0x00000039000d7224 */ /* 0x000fce00078e02ff */
.L_x_37:
[----:B------:R-:W-:Y:S05]  /*2240*/  BSYNC B1 ;  /* 0x0000000000017941 */ /* 0x000fea0003800000 */
.L_x_36:
[C---:B------:R-:W-:Y:S01]  /*2250*/  ISETP.LT.OR P3, PT, R70.reuse, 0x9, !P3 ;  /* 0x000000094600780c */ /* 0x040fe20005f61670 */
[----:B------:R-:W-:Y:S01]  /*2260*/  @!P0 IMAD R25, R25, R56, R13 ;  /* 0x0000003819198224 */ /* 0x000fe200078e020d */
[----:B------:R-:W-:Y:S01]  /*2270*/  ISETP.GE.AND P1, PT, R71, 0x9, PT ;  /* 0x000000094700780c */ /* 0x000fe20003f26270 */
[----:B------:R-:W-:Y:S01]  /*2280*/  BSSY B1, `(.L_x_38) ;  /* 0x000000b000017945 */ /* 0x000fe20003800000 */
[----:B------:R-:W-:Y:S02]  /*2290*/  IADD3.X R9, R11, R21, R12, P4, P5 ;  /* 0x000000150b097210 */ /* 0x000fe400027ea40c */
[----:B------:R2:W-:Y:S01]  /*22a0*/  @!P0 STG.E.U8 desc[UR36][R6.64+0x1], R25 ;  /* 0x0000011906008986 */ /* 0x0005e2000c101124 */
[----:B------:R-:W-:Y:S02]  /*22b0*/  ISETP.GE.AND P0, PT, R71, 0xa, PT ;  /* 0x0000000a4700780c */ /* 0x000fe40003f06270 */
[C---:B------:R-:W-:Y:S02]  /*22c0*/  ISETP.LT.OR P2, PT, R70.reuse, 0x9, !P2 ;  /* 0x000000094600780c */ /* 0x040fe40005741670 */
[----:B------:R-:W-:-:S02]  /*22d0*/  ISETP.LT.OR P5, PT, R70, 0x1, !P1 ;  /* 0x000000014600780c */ /* 0x000fc40004fa1670 */
[----:B------:R-:W-:Y:S01]  /*22e0*/  ISETP.LT.OR P4, PT, R70, 0x1, !P0 ;  /* 0x000000014600780c */ /* 0x000fe20004781670 */
[----:B------:R-:W-:-:S12]  /*22f0*/  @P3 BRA `(.L_x_39) ;  /* 0x00000000000c3947 */ /* 0x000fd80003800000 */
[----:B------:R-:W3:Y:S02]  /*2300*/  LDG.E.U8 R66, desc[UR36][R8.64] ;  /* 0x0000002408427981 */ /* 0x000ee4000c1e1100 */
[----:B---3--:R-:W-:-:S05]  /*2310*/  PRMT R0, R66, 0x8880, RZ ;  /* 0x0000888042007816 */ /* 0x008fca00000000ff */
[----:B------:R-:W-:-:S07]  /*2320*/  IMAD R13, R0, R57, RZ ;  /* 0x00000039000d7224 */ /* 0x000fce00078e02ff */
.L_x_39:
[----:B------:R-:W-:Y:S05]  /*2330*/  BSYNC B1 ;  /* 0x0000000000017941 */ /* 0x000fea0003800000 */
.L_x_38:
[----:B------:R-:W-:Y:S01]  /*2340*/  @!P3 IMAD R11, R26, R56, R13 ;  /* 0x000000381a0bb224 */ /* 0x000fe200078e020d */
[----:B------:R-:W-:Y:S04]  /*2350*/  BSSY B1, `(.L_x_40) ;  /* 0x0000006000017945 */ /* 0x000fe80003800000 */
[----:B------:R3:W-:Y:S01]  /*2360*/  @!P3 STG.E.U8 desc[UR36][R4.64], R11 ;  /* 0x0000000b0400b986 */ /* 0x0007e2000c101124 */
[----:B------:R-:W-:Y:S05]  /*2370*/  @P2 BRA `(.L_x_41) ;  /* 0x00000000000c2947 */ /* 0x000fea0003800000 */
[----:B------:R-:W4:Y:S02]  /*2380*/  LDG.E.U8 R66, desc[UR36][R8.64+0x1] ;  /* 0x0000012408427981 */ /* 0x000f24000c1e1100 */
[----:B----4-:R-:W-:-:S05]  /*2390*/  PRMT R0, R66, 0x8880, RZ ;  /* 0x0000888042007816 */ /* 0x010fca00000000ff */
[----:B------:R-:W-:-:S07]  /*23a0*/  IMAD R13, R0, R57, RZ ;  /* 0x00000039000d7224 */ /* 0x000fce00078e02ff */
.L_x_41:
[----:B------:R-:W-:Y:S05]  /*23b0*/  BSYNC B1 ;  /* 0x0000000000017941 */ /* 0x000fea0003800000 */
.L_x_40:
[----:B------:R-:W-:Y:S01]  /*23c0*/  @!P2 IMAD R27, R27, R56, R13 ;  /* 0x000000381b1ba224 */ /* 0x000fe200078e020d */
[----:B------:R-:W-:Y:S04]  /*23d0*/  BSSY B1, `(.L_x_42) ;  /* 0x0000006000017945 */ /* 0x000fe80003800000 */
[----:B------:R4:W-:Y:S01]  /*23e0*/  @!P2 STG.E.U8 desc[UR36][R4.64+0x1], R27 ;  /* 0x0000011b0400a986 */ /* 0x0009e2000c101124 */
[----:B------:R-:W-:Y:S05]  /*23f0*/  @P5 BRA `(.L_x_43) ;  /* 0x00000000000c5947 */ /* 0x000fea0003800000 */
[----:B------:R-:W5:Y:S02]  /*2400*/  LDG.E.U8 R66, desc[UR36][R2.64+0x8] ;  /* 0x0000082402427981 */ /* 0x000f64000c1e1100 */
[----:B-----5:R-:W-:-:S05]  /*2410*/  PRMT R0, R66, 0x8880, RZ ;  /* 0x0000888042007816 */ /* 0x020fca00000000ff */
[----:B------:R-:W-:-:S07]  /*2420*/  IMAD R13, R0, R57, RZ ;  /* 0x00000039000d7224 */ /* 0x000fce00078e02ff */
.L_x_43:
[----:B------:R-:W-:Y:S05]  /*2430*/  BSYNC B1 ;  /* 0x0000000000017941 */ /* 0x000fea0003800000 */
.L_x_42:
[----:B---3--:R-:W-:Y:S01]  /*2440*/  @!P5 IMAD R11, R28, R56, R13 ;  /* 0x000000381c0bd224 */ /* 0x008fe200078e020d */
[----:B------:R-:W-:Y:S04]  /*2450*/  BSSY B1, `(.L_x_44) ;  /* 0x0000006000017945 */ /* 0x000fe80003800000 */
[----:B------:R3:W-:Y:S01]  /*2460*/  @!P5 STG.E.U8 desc[UR36][R6.64+0x8], R11 ;  /* 0x0000080b0600d986 */ /* 0x0007e2000c101124 */
[----:B------:R-:W-:Y:S05]  /*2470*/  @P4 BRA `(.L_x_45) ;  /* 0x00000000000c4947 */ /* 0x000fea0003800000 */
[----:B------:R-:W5:Y:S02]  /*2480*/  LDG.E.U8 R66, desc[UR36][R2.64+0x9] ;  /* 0x0000092402427981 */ /* 0x000f64000c1e1100 */
[----:B-----5:R-:W-:-:S05]  /*2490*/  PRMT R0, R66, 0x8880, RZ ;  /* 0x0000888042007816 */ /* 0x020fca00000000ff */
[----:B------:R-:W-:-:S07]  /*24a0*/  IMAD R13, R0, R57, RZ ;  /* 0x00000039000d7224 */ /* 0x000fce00078e02ff */
.L_x_45:
[----:B------:R-:W-:Y:S05]  /*24b0*/  BSYNC B1 ;  /* 0x0000000000017941 */ /* 0x000fea0003800000 */
.L_x_44:
[C---:B------:R-:W-:Y:S01]  /*24c0*/  ISETP.LT.OR P1, PT, R70.reuse, 0x9, !P1 ;  /* 0x000000094600780c */ /* 0x040fe20004f21670 */
[----:B------:R-:W-:Y:S01]  /*24d0*/  @!P4 IMAD R29, R29, R56, R13 ;  /* 0x000000381d1dc224 */ /* 0x000fe200078e020d */
[C---:B------:R-:W-:Y:S01]  /*24e0*/  ISETP.GE.AND P3, PT, R71.reuse, 0x11, PT ;  /* 0x000000114700780c */ /* 0x040fe20003f66270 */
[----:B------:R-:W-:Y:S01]  /*24f0*/  BSSY B1, `(.L_x_46) ;  /* 0x000000a000017945 */ /* 0x000fe20003800000 */
[----:B------:R-:W-:Y:S02]  /*2500*/  ISETP.GE.AND P2, PT, R71, 0x12, PT ;  /* 0x000000124700780c */ /* 0x000fe40003f46270 */
[----:B------:R0:W-:Y:S01]  /*2510*/  @!P4 STG.E.U8 desc[UR36][R6.64+0x9], R29 ;  /* 0x0000091d0600c986 */ /* 0x0001e2000c101124 */
[C---:B------:R-:W-:Y:S02]  /*2520*/  ISETP.LT.OR P0, PT, R70.reuse, 0x9, !P0 ;  /* 0x000000094600780c */ /* 0x040fe40004701670 */
[C---:B------:R-:W-:Y:S02]  /*2530*/  ISETP.LT.OR P5, PT, R70.reuse, 0x1, !P3 ;  /* 0x000000014600780c */ /* 0x040fe40005fa1670 */
[----:B------:R-:W-:-:S02]  /*2540*/  ISETP.LT.OR P4, PT, R70, 0x1, !P2 ;  /* 0x000000014600780c */ /* 0x000fc40005781670 */
[----:B------:R-:W-:Y:S11]  /*2550*/  @P1 BRA `(.L_x_47) ;  /* 0x00000000000c1947 */ /* 0x000ff60003800000 */
[----:B------:R-:W5:Y:S02]  /*2560*/  LDG.E.U8 R66, desc[UR36][R8.64+0x8] ;  /* 0x0000082408427981 */ /* 0x000f64000c1e1100 */
[----:B-----5:R-:W-:-:S05]  /*2570*/  PRMT R0, R66, 0x8880, RZ ;  /* 0x0000888042007816 */ /* 0x020fca00000000ff */
[----:B------:R-:W-:-:S07]  /*2580*/  IMAD R13, R0, R57, RZ ;  /* 0x00000039000d7224 */ /* 0x000fce00078e02ff */
.L_x_47:
[----:B------:R-:W-:Y:S05]  /*2590*/  BSYNC B1 ;  /* 0x0000000000017941 */ /* 0x000fea0003800000 */
.L_x_46:
[----:B---3--:R-:W-:Y:S01]  /*25a0*/  @!P1 IMAD R11, R30, R56, R13 ;  /* 0x000000381e0b9224 */ /* 0x008fe200078e020d */
[----:B------:R-:W-:Y:S04]  /*25b0*/  BSSY B1, `(.L_x_48) ;  /* 0x0000006000017945 */ /* 0x000fe80003800000 */
[----:B------:R3:W-:Y:S01]  /*25c0*/  @!P1 STG.E.U8 desc[UR36][R4.64+0x8], R11 ;  /* 0x0000080b04009986 */ /* 0x0007e2000c101124 */
[----:B------:R-:W-:Y:S05]  /*25d0*/  @P0 BRA `(.L_x_49) ;  /* 0x00000000000c0947 */ /* 0x000fea0003800000 */
[----:B------:R-:W5:Y:S02]  /*25e0*/  LDG.E.U8 R66, desc[UR36][R8.64+0x9] ;  /* 0x0000092408427981 */ /* 0x000f64000c1e1100 */
[----:B-----5:R-:W-:-:S05]  /*25f0*/  PRMT R0, R66, 0x8880, RZ ;  /* 0x0000888042007816 */ /* 0x020fca00000000ff */
[----:B------:R-:W-:-:S07]  /*2600*/  IMAD R13, R0, R57, RZ ;  /* 0x00000039000d7224 */ /* 0x000fce00078e02ff */
.L_x_49:
[----:B------:R-:W-:Y:S05]  /*2610*/  BSYNC B1 ;  /* 0x0000000000017941 */ /* 0x000fea0003800000 */
.L_x_48:
[----:B------:R-:W-:Y:S01]  /*2620*/  @!P0 IMAD R31, R31, R56, R13 ;  /* 0x000000381f1f8224 */ /* 0x000fe200078e020d */
[----:B------:R-:W-:Y:S04]  /*2630*/  BSSY B1, `(.L_x_50) ;  /* 0x0000006000017945 */ /* 0x000fe80003800000 */
[----:B------:R0:W-:Y:S01]  /*2640*/  @!P0 STG.E.U8 desc[UR36][R4.64+0x9], R31 ;  /* 0x0000091f04008986 */ /* 0x0001e2000c101124 */
[----:B------:R-:W-:Y:S05]  /*2650*/  @P5 BRA `(.L_x_51) ;  /* 0x00000000000c5947 */ /* 0x000fea0003800000 */
[----:B------:R-:W5:Y:S02]  /*2660*/  LDG.E.U8 R66, desc[UR36][R2.64+0x10] ;  /* 0x0000102402427981 */ /* 0x000f64000c1e1100 */
[----:B-----5:R-:W-:-:S05]  /*2670*/  PRMT R0, R66, 0x8880, RZ ;  /* 0x0000888042007816 */ /* 0x020fca00000000ff */
[----:B------:R-:W-:-:S07]  /*2680*/  IMAD R13, R0, R57, RZ ;  /* 0x00000039000d7224 */ /* 0x000fce00078e02ff */
.L_x_51:
[----:B------:R-:W-:Y:S05]  /*2690*/  BSYNC B1 ;  /* 0x0000000000017941 */ /* 0x000fea0003800000 */
.L_x_50:
[----:B---3--:R-:W-:Y:S01]  /*26a0*/  @!P5 IMAD R11, R32, R56, R13 ;  /* 0x00000038200bd224 */ /* 0x008fe200078e020d */
[----:B------:R-:W-:Y:S04]  /*26b0*/  BSSY B1, `(.L_x_52) ;  /* 0x0000006000017945 */ /* 0x000fe80003800000 */
[----:B------:R3:W-:Y:S01]  /*26c0*/  @!P5 STG.E.U8 desc[UR36][R6.64+0x10], R11 ;  /* 0x0000100b0600d986 */ /* 0x0007e2000c101124 */
[----:B------:R-:W-:Y:S05]  /*26d0*/  @P4 BRA `(.L_x_53) ;  /* 0x00000000000c4947 */ /* 0x000fea0003800000 */
[----:B------:R-:W5:Y:S02]  /*26e0*/  LDG.E.U8 R66, desc[UR36][R2.64+0x11] ;  /* 0x0000112402427981 */ /* 0x000f64000c1e1100 */
[----:B-----5:R-:W-:-:S05]  /*26f0*/  PRMT R0, R66, 0x8880, RZ ;  /* 0x0000888042007816 */ /* 0x020fca00000000ff */
[----:B------:R-:W-:-:S07]  /*2700*/  IMAD R13, R0, R57, RZ ;  /* 0x00000039000d7224 */ /* 0x000fce00078e02ff */
.L_x_53:
[----:B------:R-:W-:Y:S05]  /*2710*/  BSYNC B1 ;  /* 0x0000000000017941 */ /* 0x000fea0003800000 */
.L_x_52:
        /* <DEDUP_REMOVED lines=13> */
.L_x_55:
[----:B------:R-:W-:Y:S05]  /*27f0*/  BSYNC B1 ;  /* 0x0000000000017941 */ /* 0x000fea0003800000 */
.L_x_54:
[----:B---3--:R-:W-:Y:S01]  /*2800*/  @!P3 IMAD R11, R34, R56, R13 ;  /* 0x00000038220bb224 */ /* 0x008fe200078e020d */
[----:B------:R-:W-:Y:S04]  /*2810*/  BSSY B1, `(.L_x_56) ;  /* 0x0000006000017945 */ /* 0x000fe80003800000 */
[----:B------:R3:W-:Y:S01]  /*2820*/  @!P3 STG.E.U8 desc[UR36][R4.64+0x10], R11 ;  /* 0x0000100b0400b986 */ /* 0x0007e2000c101124 */
[----:B------:R-:W-:Y:S05]  /*2830*/  @P2 BRA `(.L_x_57) ;  /* 0x00000000000c2947 */ /* 0x000fea0003800000 */
[----:B------:R-:W5:Y:S02]  /*2840*/  LDG.E.U8 R66, desc[UR36][R8.64+0x11] ;  /* 0x0000112408427981 */ /* 0x000f64000c1e1100 */
[----:B-----5:R-:W-:-:S05]  /*2850*/  PRMT R0, R66, 0x8880, RZ ;  /* 0x0000888042007816 */ /* 0x020fca00000000ff */
[----:B------:R-:W-:-:S07]  /*2860*/  IMAD R13, R0, R57, RZ ;  /* 0x00000039000d7224 */ /* 0x000fce00078e02ff */
.L_x_57:
[----:B------:R-:W-:Y:S05]  /*2870*/  BSYNC B1 ;  /* 0x0000000000017941 */ /* 0x000fea0003800000 */
.L_x_56:
[----:B------:R-:W-:Y:S01]  /*2880*/  @!P2 IMAD R35, R35, R56, R13 ;  /* 0x000000382323a224 */ /* 0x000fe200078e020d */
[----:B------:R-:W-:Y:S04]  /*2890*/  BSSY B1, `(.L_x_58) ;  /* 0x0000006000017945 */ /* 0x000fe80003800000 */
[----:B------:R0:W-:Y:S01]  /*28a0*/  @!P2 STG.E.U8 desc[UR36][R4.64+0x11], R35 ;  /* 0x000011230400a986 */ /* 0x0001e2000c101124 */
[----:B------:R-:W-:Y:S05]  /*28b0*/  @P5 BRA `(.L_x_59) ;  /* 0x00000000000c5947 */ /* 0x000fea0003800000 */
[----:B------:R-:W5:Y:S02]  /*28c0*/  LDG.E.U8 R66, desc[UR36][R2.64+0x18] ;  /* 0x0000182402427981 */ /* 0x000f64000c1e1100 */
[----:B-----5:R-:W-:-:S05]  /*28d0*/  PRMT R0, R66, 0x8880, RZ ;  /* 0x0000888042007816 */ /* 0x020fca00000000ff */
[----:B------:R-:W-:-:S07]  /*28e0*/  IMAD R13, R0, R57, RZ ;  /* 0x00000039000d7224 */ /* 0x000fce00078e02ff */
.L_x_59:
[----:B------:R-:W-:Y:S05]  /*28f0*/  BSYNC B1 ;  /* 0x0000000000017941 */ /* 0x000fea0003800000 */
.L_x_58:
[----:B---3--:R-:W-:Y:S01]  /*2900*/  @!P5 IMAD R11, R36, R56, R13 ;  /* 0x00000038240bd224 */ /* 0x008fe200078e020d */
[----:B------:R-:W-:Y:S04]  /*2910*/  BSSY B1, `(.L_x_60) ;  /* 0x0000006000017945 */ /* 0x000fe80003800000 */
[----:B------:R3:W-:Y:S01]  /*2920*/  @!P5 STG.E.U8 desc[UR36][R6.64+0x18], R11 ;  /* 0x0000180b0600d986 */ /* 0x0007e2000c101124 */
[----:B------:R-:W-:Y:S05]  /*2930*/  @P4 BRA `(.L_x_61) ;  /* 0x00000000000c4947 */ /* 0x000fea0003800000 */
[----:B------:R-:W5:Y:S02]  /*2940*/  LDG.E.U8 R66, desc[UR36][R2.64+0x19] ;  /* 0x0000192402427981 */ /* 0x000f64000c1e1100 */
[----:B-----5:R-:W-:-:S05]  /*2950*/  PRMT R0, R66, 0x8880, RZ ;  /* 0x0000888042007816 */ /* 0x020fca00000000ff */
[----:B------:R-:W-:-:S07]  /*2960*/  IMAD R13, R0, R57, RZ ;  /* 0x00000039000d7224 */ /* 0x000fce00078e02ff */
.L_x_61:
[----:B------:R-:W-:Y:S05]  /*2970*/  BSYNC B1 ;  /* 0x0000000000017941 */ /* 0x000fea0003800000 */
.L_x_60:
        /* <DEDUP_REMOVED lines=13> */
.L_x_63:
[----:B------:R-:W-:Y:S05]  /*2a50*/  BSYNC B1 ;  /* 0x0000000000017941 */ /* 0x000fea0003800000 */
.L_x_62:
[----:B---3--:R-:W-:Y:S01]  /*2a60*/  @!P1 IMAD R11, R38, R56, R13 ;  /* 0x00000038260b9224 */ /* 0x008fe200078e020d */
[----:B------:R-:W-:Y:S04]  /*2a70*/  BSSY B1, `(.L_x_64) ;  /* 0x0000006000017945 */ /* 0x000fe80003800000 */
[----:B------:R3:W-:Y:S01]  /*2a80*/  @!P1 STG.E.U8 desc[UR36][R4.64+0x18], R11 ;  /* 0x0000180b04009986 */ /* 0x0007e2000c101124 */
[----:B------:R-:W-:Y:S05]  /*2a90*/  @P4 BRA `(.L_x_65) ;  /* 0x00000000000c4947 */ /* 0x000fea0003800000 */
[----:B------:R-:W5:Y:S02]  /*2aa0*/  LDG.E.U8 R66, desc[UR36][R8.64+0x19] ;  /* 0x0000192408427981 */ /* 0x000f64000c1e1100 */
[----:B-----5:R-:W-:-:S05]  /*2ab0*/  PRMT R0, R66, 0x8880, RZ ;  /* 0x0000888042007816 */ /* 0x020fca00000000ff */
[----:B------:R-:W-:-:S07]  /*2ac0*/  IMAD R13, R0, R57, RZ ;  /* 0x00000039000d7224 */ /* 0x000fce00078e02ff */
.L_x_65:
[----:B------:R-:W-:Y:S05]  /*2ad0*/  BSYNC B1 ;  /* 0x0000000000017941 */ /* 0x000fea0003800000 */
.L_x_64:
[----:B------:R-:W-:Y:S01]  /*2ae0*/  @!P4 IMAD R39, R39, R56, R13 ;  /* 0x000000382727c224 */ /* 0x000fe200078e020d */
[----:B------:R-:W-:Y:S04]  /*2af0*/  BSSY B1, `(.L_x_66) ;  /* 0x0000006000017945 */ /* 0x000fe80003800000 */
[----:B------:R0:W-:Y:S01]  /*2b00*/  @!P4 STG.E.U8 desc[UR36][R4.64+0x19], R39 ;  /* 0x000019270400c986 */ /* 0x0001e2000c101124 */
[----:B------:R-:W-:Y:S05]  /*2b10*/  @P5 BRA `(.L_x_67) ;  /* 0x00000000000c5947 */ /* 0x000fea0003800000 */
[----:B------:R-:W5:Y:S02]  /*2b20*/  LDG.E.U8 R66, desc[UR36][R2.64+0x20] ;  /* 0x0000202402427981 */ /* 0x000f64000c1e1100 */
[----:B-----5:R-:W-:-:S05]  /*2b30*/  PRMT R0, R66, 0x8880, RZ ;  /* 0x0000888042007816 */ /* 0x020fca00000000ff */
[----:B------:R-:W-:-:S07]  /*2b40*/  IMAD R13, R0, R57, RZ ;  /* 0x00000039000d7224 */ /* 0x000fce00078e02ff */
.L_x_67:
[----:B------:R-:W-:Y:S05]  /*2b50*/  BSYNC B1 ;  /* 0x0000000000017941 */ /* 0x000fea0003800000 */
.L_x_66:
[----:B---3--:R-:W-:Y:S01]  /*2b60*/  @!P5 IMAD R11, R40, R56, R13 ;  /* 0x00000038280bd224 */ /* 0x008fe200078e020d */
[----:B------:R-:W-:Y:S04]  /*2b70*/  BSSY B1, `(.L_x_68) ;  /* 0x0000006000017945 */ /* 0x000fe80003800000 */
[----:B------:R3:W-:Y:S01]  /*2b80*/  @!P5 STG.E.U8 desc[UR36][R6.64+0x20], R11 ;  /* 0x0000200b0600d986 */ /* 0x0007e2000c101124 */
[----:B------:R-:W-:Y:S05]  /*2b90*/  @P0 BRA `(.L_x_69) ;  /* 0x00000000000c0947 */ /* 0x000fea0003800000 */
[----:B------:R-:W5:Y:S02]  /*2ba0*/  LDG.E.U8 R66, desc[UR36][R2.64+0x21] ;  /* 0x0000212402427981 */ /* 0x000f64000c1e1100 */
[----:B-----5:R-:W-:-:S05]  /*2bb0*/  PRMT R0, R66, 0x8880, RZ ;  /* 0x0000888042007816 */ /* 0x020fca00000000ff */
[----:B------:R-:W-:-:S07]  /*2bc0*/  IMAD R13, R0, R57, RZ ;  /* 0x00000039000d7224 */ /* 0x000fce00078e02ff */
.L_x_69:
[----:B------:R-:W-:Y:S05]  /*2bd0*/  BSYNC B1 ;  /* 0x0000000000017941 */ /* 0x000fea0003800000 */
.L_x_68:
        /* <DEDUP_REMOVED lines=13> */
.L_x_71:
[----:B------:R-:W-:Y:S05]  /*2cb0*/  BSYNC B1 ;  /* 0x0000000000017941 */ /* 0x000fea0003800000 */
.L_x_70:
[----:B---3--:R-:W-:Y:S01]  /*2cc0*/  @!P3 IMAD R11, R42, R56, R13 ;  /* 0x000000382a0bb224 */ /* 0x008fe200078e020d */
[----:B------:R-:W-:Y:S04]  /*2cd0*/  BSSY B1, `(.L_x_72) ;  /* 0x0000006000017945 */ /* 0x000fe80003800000 */
[----:B------:R3:W-:Y:S01]  /*2ce0*/  @!P3 STG.E.U8 desc[UR36][R4.64+0x20], R11 ;  /* 0x0000200b0400b986 */ /* 0x0007e2000c101124 */
[----:B------:R-:W-:Y:S05]  /*2cf0*/  @P2 BRA `(.L_x_73) ;  /* 0x00000000000c2947 */ /* 0x000fea0003800000 */
[----:B------:R-:W5:Y:S02]  /*2d00*/  LDG.E.U8 R66, desc[UR36][R8.64+0x21] ;  /* 0x0000212408427981 */ /* 0x000f64000c1e1100 */
[----:B-----5:R-:W-:-:S05]  /*2d10*/  PRMT R0, R66, 0x8880, RZ ;  /* 0x0000888042007816 */ /* 0x020fca00000000ff */
[----:B------:R-:W-:-:S07]  /*2d20*/  IMAD R13, R0, R57, RZ ;  /* 0x00000039000d7224 */ /* 0x000fce00078e02ff */
.L_x_73:
[----:B------:R-:W-:Y:S05]  /*2d30*/  BSYNC B1 ;  /* 0x0000000000017941 */ /* 0x000fea0003800000 */
.L_x_72:
[----:B------:R-:W-:Y:S01]  /*2d40*/  @!P2 IMAD R43, R43, R56, R13 ;  /* 0x000000382b2ba224 */ /* 0x000fe200078e020d */
[----:B------:R-:W-:Y:S04]  /*2d50*/  BSSY B1, `(.L_x_74) ;  /* 0x0000006000017945 */ /* 0x000fe80003800000 */
[----:B------:R0:W-:Y:S01]  /*2d60*/  @!P2 STG.E.U8 desc[UR36][R4.64+0x21], R43 ;  /* 0x0000212b0400a986 */ /* 0x0001e2000c101124 */
[----:B------:R-:W-:Y:S05]  /*2d70*/  @P0 BRA `(.L_x_75) ;  /* 0x00000000000c0947 */ /* 0x000fea0003800000 */
[----:B------:R-:W5:Y:S02]  /*2d80*/  LDG.E.U8 R66, desc[UR36][R2.64+0x28] ;  /* 0x0000282402427981 */ /* 0x000f64000c1e1100 */
[----:B-----5:R-:W-:-:S05]  /*2d90*/  PRMT R0, R66, 0x8880, RZ ;  /* 0x0000888042007816 */ /* 0x020fca00000000ff */
[----:B------:R-:W-:-:S07]  /*2da0*/  IMAD R13, R0, R57, RZ ;  /* 0x00000039000d7224 */ /* 0x000fce00078e02ff */
.L_x_75:
[----:B------:R-:W-:Y:S05]  /*2db0*/  BSYNC B1 ;  /* 0x0000000000017941 */ /* 0x000fea0003800000 */
.L_x_74:
[----:B---3--:R-:W-:Y:S01]  /*2dc0*/  @!P0 IMAD R11, R44, R56, R13 ;  /* 0x000000382c0b8224 */ /* 0x008fe200078e020d */
[----:B------:R-:W-:Y:S04]  /*2dd0*/  BSSY B1, `(.L_x_76) ;  /* 0x0000006000017945 */ /* 0x000fe80003800000 */
[----:B------:R3:W-:Y:S01]  /*2de0*/  @!P0 STG.E.U8 desc[UR36][R6.64+0x28], R11 ;  /* 0x0000280b06008986 */ /* 0x0007e2000c101124 */
[----:B------:R-:W-:Y:S05]  /*2df0*/  @P5 BRA `(.L_x_77) ;  /* 0x00000000000c5947 */ /* 0x000fea0003800000 */
[----:B------:R-:W5:Y:S02]  /*2e00*/  LDG.E.U8 R66, desc[UR36][R2.64+0x29] ;  /* 0x0000292402427981 */ /* 0x000f64000c1e1100 */
[----:B-----5:R-:W-:-:S05]  /*2e10*/  PRMT R0, R66, 0x8880, RZ ;  /* 0x0000888042007816 */ /* 0x020fca00000000ff */
[----:B------:R-:W-:-:S07]  /*2e20*/  IMAD R13, R0, R57, RZ ;  /* 0x00000039000d7224 */ /* 0x000fce00078e02ff */
.L_x_77:
[----:B------:R-:W-:Y:S05]  /*2e30*/  BSYNC B1 ;  /* 0x0000000000017941 */ /* 0x000fea0003800000 */
.L_x_76:
        /* <DEDUP_REMOVED lines=13> */
.L_x_79:
[----:B------:R-:W-:Y:S05]  /*2f10*/  BSYNC B1 ;  /* 0x0000000000017941 */ /* 0x000fea0003800000 */
.L_x_78:
[----:B---3--:R-:W-:Y:S01]  /*2f20*/  @!P4 IMAD R11, R46, R56, R13 ;  /* 0x000000382e0bc224 */ /* 0x008fe200078e020d */
[----:B------:R-:W-:Y:S04]  /*2f30*/  BSSY B1, `(.L_x_80) ;  /* 0x0000006000017945 */ /* 0x000fe80003800000 */
[----:B------:R3:W-:Y:S01]  /*2f40*/  @!P4 STG.E.U8 desc[UR36][R4.64+0x28], R11 ;  /* 0x0000280b0400c986 */ /* 0x0007e2000c101124 */
[----:B------:R-:W-:Y:S05]  /*2f50*/  @P1 BRA `(.L_x_81) ;  /* 0x00000000000c1947 */ /* 0x000fea0003800000 */
[----:B------:R-:W5:Y:S02]  /*2f60*/  LDG.E.U8 R66, desc[UR36][R8.64+0x29] ;  /* 0x0000292408427981 */ /* 0x000f64000c1e1100 */
[----:B-----5:R-:W-:-:S05]  /*2f70*/  PRMT R0, R66, 0x8880, RZ ;  /* 0x0000888042007816 */ /* 0x020fca00000000ff */
[----:B------:R-:W-:-:S07]  /*2f80*/  IMAD R13, R0, R57, RZ ;  /* 0x00000039000d7224 */ /* 0x000fce00078e02ff */
.L_x_81:
[----:B------:R-:W-:Y:S05]  /*2f90*/  BSYNC B1 ;  /* 0x0000000000017941 */ /* 0x000fea0003800000 */
.L_x_80:
[----:B------:R-:W-:Y:S01]  /*2fa0*/  @!P1 IMAD R47, R47, R56, R13 ;  /* 0x000000382f2f9224 */ /* 0x000fe200078e020d */
[----:B------:R-:W-:Y:S04]  /*2fb0*/  BSSY B1, `(.L_x_82) ;  /* 0x0000006000017945 */ /* 0x000fe80003800000 */
[----:B------:R0:W-:Y:S01]  /*2fc0*/  @!P1 STG.E.U8 desc[UR36][R4.64+0x29], R47 ;  /* 0x0000292f04009986 */ /* 0x0001e2000c101124 */
[----:B------:R-:W-:Y:S05]  /*2fd0*/  @P3 BRA `(.L_x_83) ;  /* 0x00000000000c3947 */ /* 0x000fea0003800000 */
[----:B------:R-:W5:Y:S02]  /*2fe0*/  LDG.E.U8 R66, desc[UR36][R2.64+0x30] ;  /* 0x0000302402427981 */ /* 0x000f64000c1e1100 */
[----:B-----5:R-:W-:-:S05]  /*2ff0*/  PRMT R0, R66, 0x8880, RZ ;  /* 0x0000888042007816 */ /* 0x020fca00000000ff */
[----:B------:R-:W-:-:S07]  /*3000*/  IMAD R13, R0, R57, RZ ;  /* 0x00000039000d7224 */ /* 0x000fce00078e02ff */
.L_x_83:
[----:B------:R-:W-:Y:S05]  /*3010*/  BSYNC B1 ;  /* 0x0000000000017941 */ /* 0x000fea0003800000 */
.L_x_82:
[----:B---3--:R-:W-:Y:S01]  /*3020*/  @!P3 IMAD R11, R48, R56, R13 ;  /* 0x00000038300bb224 */ /* 0x008fe200078e020d */
[----:B------:R-:W-:Y:S04]  /*3030*/  BSSY B1, `(.L_x_84) ;  /* 0x0000006000017945 */ /* 0x000fe80003800000 */
[----:B------:R3:W-:Y:S01]  /*3040*/  @!P3 STG.E.U8 desc[UR36][R6.64+0x30], R11 ;  /* 0x0000300b0600b986 */ /* 0x0007e2000c101124 */
[----:B------:R-:W-:Y:S05]  /*3050*/  @P5 BRA `(.L_x_85) ;  /* 0x00000000000c5947 */ /* 0x000fea0003800000 */
[----:B------:R-:W5:Y:S02]  /*3060*/  LDG.E.U8 R66, desc[UR36][R2.64+0x31] ;  /* 0x0000312402427981 */ /* 0x000f64000c1e1100 */
[----:B-----5:R-:W-:-:S05]  /*3070*/  PRMT R0, R66, 0x8880, RZ ;  /* 0x0000888042007816 */ /* 0x020fca00000000ff */
[----:B------:R-:W-:-:S07]  /*3080*/  IMAD R13, R0, R57, RZ ;  /* 0x00000039000d7224 */ /* 0x000fce00078e02ff */
.L_x_85:
[----:B------:R-:W-:Y:S05]  /*3090*/  BSYNC B1 ;  /* 0x0000000000017941 */ /* 0x000fea0003800000 */
.L_x_84:
        /* <DEDUP_REMOVED lines=9> */
[----:B------:R-:W-:Y:S01]  /*3130*/  ISETP.LT.OR P3, PT, R70, 0x9, !P3 ;  /* 0x000000094600780c */ /* 0x000fe20005f61670 */
[----:B------:R-:W-:-:S12]  /*3140*/  @P2 BRA `(.L_x_87) ;  /* 0x00000000000c2947 */ /* 0x000fd80003800000 */
[----:B------:R-:W5:Y:S02]  /*3150*/  LDG.E.U8 R66, desc[UR36][R8.64+0x30] ;  /* 0x0000302408427981 */ /* 0x000f64000c1e1100 */
[----:B-----5:R-:W-:-:S05]  /*3160*/  PRMT R0, R66, 0x8880, RZ ;  /* 0x0000888042007816 */ /* 0x020fca00000000ff */
[----:B------:R-:W-:-:S07]  /*3170*/  IMAD R13, R0, R57, RZ ;  /* 0x00000039000d7224 */ /* 0x000fce00078e02ff */
.L_x_87:
[----:B------:R-:W-:Y:S05]  /*3180*/  BSYNC B1 ;  /* 0x0000000000017941 */ /* 0x000fea0003800000 */
.L_x_86:
[----:B---3--:R-:W-:Y:S01]  /*3190*/  @!P2 IMAD R11, R50, R56, R13 ;  /* 0x00000038320ba224 */ /* 0x008fe200078e020d */
[----:B------:R-:W-:Y:S04]  /*31a0*/  BSSY B1, `(.L_x_88) ;  /* 0x0000006000017945 */ /* 0x000fe80003800000 */
[----:B------:R3:W-:Y:S01]  /*31b0*/  @!P2 STG.E.U8 desc[UR36][R4.64+0x30], R11 ;  /* 0x0000300b0400a986 */ /* 0x0007e2000c101124 */
[----:B------:R-:W-:Y:S05]  /*31c0*/  @P0 BRA `(.L_x_89) ;  /* 0x00000000000c0947 */ /* 0x000fea0003800000 */
[----:B------:R-:W5:Y:S02]  /*31d0*/  LDG.E.U8 R66, desc[UR36][R8.64+0x31] ;  /* 0x0000312408427981 */ /* 0x000f64000c1e1100 */
[----:B-----5:R-:W-:-:S05]  /*31e0*/  PRMT R0, R66, 0x8880, RZ ;  /* 0x0000888042007816 */ /* 0x020fca00000000ff */
[----:B------:R-:W-:-:S07]  /*31f0*/  IMAD R13, R0, R57, RZ ;  /* 0x00000039000d7224 */ /* 0x000fce00078e02ff */
.L_x_89:
[----:B------:R-:W-:Y:S05]  /*3200*/  BSYNC B1 ;  /* 0x0000000000017941 */ /* 0x000fea0003800000 */
.L_x_88:
[----:B------:R-:W-:Y:S01]  /*3210*/  @!P0 IMAD R51, R51, R56, R13 ;  /* 0x0000003833338224 */ /* 0x000fe200078e020d */
[----:B------:R-:W-:Y:S04]  /*3220*/  BSSY B1, `(.L_x_90) ;  /* 0x0000006000017945 */ /* 0x000fe80003800000 */
[----:B------:R0:W-:Y:S01]  /*3230*/  @!P0 STG.E.U8 desc[UR36][R4.64+0x31], R51 ;  /* 0x0000313304008986 */ /* 0x0001e2000c101124 */
[----:B------:R-:W-:Y:S05]  /*3240*/  @P5 BRA `(.L_x_91) ;  /* 0x00000000000c5947 */ /* 0x000fea0003800000 */
[----:B------:R-:W5:Y:S02]  /*3250*/  LDG.E.U8 R66, desc[UR36][R2.64+0x38] ;  /* 0x0000382402427981 */ /* 0x000f64000c1e1100 */
[----:B-----5:R-:W-:-:S05]  /*3260*/  PRMT R0, R66, 0x8880, RZ ;  /* 0x0000888042007816 */ /* 0x020fca00000000ff */
[----:B------:R-:W-:-:S07]  /*3270*/  IMAD R13, R0, R57, RZ ;  /* 0x00000039000d7224 */ /* 0x000fce00078e02ff */
.L_x_91:
[----:B------:R-:W-:Y:S05]  /*3280*/  BSYNC B1 ;  /* 0x0000000000017941 */ /* 0x000fea0003800000 */
.L_x_90:
[----:B---3--:R-:W-:Y:S01]  /*3290*/  @!P5 IMAD R11, R52, R56, R13 ;  /* 0x00000038340bd224 */ /* 0x008fe200078e020d */
[----:B------:R-:W-:Y:S04]  /*32a0*/  BSSY B1, `(.L_x_92) ;  /* 0x0000006000017945 */ /* 0x000fe80003800000 */
[----:B------:R3:W-:Y:S01]  /*32b0*/  @!P5 STG.E.U8 desc[UR36][R6.64+0x38], R11 ;  /* 0x0000380b0600d986 */ /* 0x0007e2000c101124 */
[----:B------:R-:W-:Y:S05]  /*32c0*/  @P4 BRA `(.L_x_93) ;  /* 0x00000000000c4947 */ /* 0x000fea0003800000 */
[----:B------:R-:W5:Y:S02]  /*32d0*/  LDG.E.U8 R66, desc[UR36][R2.64+0x39] ;  /* 0x0000392402427981 */ /* 0x000f64000c1e1100 */
[----:B-----5:R-:W-:-:S05]  /*32e0*/  PRMT R0, R66, 0x8880, RZ ;  /* 0x0000888042007816 */ /* 0x020fca00000000ff */
[----:B------:R-:W-:-:S07]  /*32f0*/  IMAD R13, R0, R57, RZ ;  /* 0x00000039000d7224 */ /* 0x000fce00078e02ff */
.L_x_93:
[----:B------:R-:W-:Y:S05]  /*3300*/  BSYNC B1 ;  /* 0x0000000000017941 */ /* 0x000fea0003800000 */
.L_x_92:
[----:B------:R-:W-:Y:S01]  /*3310*/  @!P4 IMAD R53, R53, R56, R13 ;  /* 0x000000383535c224 */ /* 0x000fe200078e020d */
[----:B------:R-:W-:Y:S04]  /*3320*/  BSSY B1, `(.L_x_94) ;  /* 0x0000006000017945 */ /* 0x000fe80003800000 */
[----:B------:R0:W-:Y:S01]  /*3330*/  @!P4 STG.E.U8 desc[UR36][R6.64+0x39], R53 ;  /* 0x000039350600c986 */ /* 0x0001e2000c101124 */
[----:B------:R-:W-:Y:S05]  /*3340*/  @P3 BRA `(.L_x_95) ;  /* 0x00000000000c3947 */ /* 0x000fea0003800000 */
[----:B------:R-:W5:Y:S02]  /*3350*/  LDG.E.U8 R66, desc[UR36][R8.64+0x38] ;  /* 0x0000382408427981 */ /* 0x000f64000c1e1100 */
[----:B-----5:R-:W-:-:S05]  /*3360*/  PRMT R0, R66, 0x8880, RZ ;  /* 0x0000888042007816 */ /* 0x020fca00000000ff */
[----:B------:R-:W-:-:S07]  /*3370*/  IMAD R13, R0, R57, RZ ;  /* 0x00000039000d7224 */ /* 0x000fce00078e02ff */
.L_x_95:
[----:B------:R-:W-:Y:S05]  /*3380*/  BSYNC B1 ;  /* 0x0000000000017941 */ /* 0x000fea0003800000 */
.L_x_94:
[----:B0-----:R-:W-:Y:S01]  /*3390*/  @!P3 IMAD R3, R54, R56, R13 ;  /* 0x000000383603b224 */ /* 0x001fe200078e020d */
[----:B------:R-:W-:Y:S01]  /*33a0*/  ISETP.LT.OR P1, PT, R70, 0x9, !P1 ;  /* 0x000000094600780c */ /* 0x000fe20004f21670 */
[----:B------:R-:W-:Y:S03]  /*33b0*/  BSSY B1, `(.L_x_96) ;  /* 0x0000006000017945 */ /* 0x000fe60003800000 */
[----:B------:R0:W-:Y:S09]  /*33c0*/  @!P3 STG.E.U8 desc[UR36][R4.64+0x38], R3 ;  /* 0x000038030400b986 */ /* 0x0001f2000c101124 */
[----:B------:R-:W-:Y:S05]  /*33d0*/  @P1 BRA `(.L_x_97) ;  /* 0x00000000000c1947 */ /* 0x000fea0003800000 */
[----:B------:R-:W5:Y:S02]  /*33e0*/  LDG.E.U8 R66, desc[UR36][R8.64+0x39] ;  /* 0x0000392408427981 */ /* 0x000f64000c1e1100 */
[----:B-----5:R-:W-:-:S05]  /*33f0*/  PRMT R0, R66, 0x8880, RZ ;  /* 0x0000888042007816 */ /* 0x020fca00000000ff */
[----:B------:R-:W-:-:S07]  /*3400*/  IMAD R13, R0, R57, RZ ;  /* 0x00000039000d7224 */ /* 0x000fce00078e02ff */
.L_x_97:
[----:B------:R-:W-:Y:S05]  /*3410*/  BSYNC B1 ;  /* 0x0000000000017941 */ /* 0x000fea0003800000 */
.L_x_96:
[----:B------:R-:W-:Y:S01]  /*3420*/  IMAD R13, R55, R56, R13 ;  /* 0x00000038370d7224 */ /* 0x000fe200078e020d */
[----:B------:R-:W-:Y:S06]  /*3430*/  @P1 BRA `(.L_x_98) ;  /* 0x0000000400c81947 */ /* 0x000fec0003800000 */
[----:B------:R0:W-:Y:S01]  /*3440*/  STG.E.U8 desc[UR36][R4.64+0x39], R13 ;  /* 0x0000390d04007986 */ /* 0x0001e2000c101124 */
[----:B------:R-:W-:Y:S05]  /*3450*/  BRA `(.L_x_98) ;  /* 0x0000000400c07947 */ /* 0x000fea0003800000 */
.L_x_33:
[C---:B------:R-:W-:Y:S02]  /*3460*/  ISETP.GE.AND P1, PT, R71.reuse, 0x1, PT ;  /* 0x000000014700780c */ /* 0x040fe40003f26270 */
[----:B------:R-:W-:Y:S02]  /*3470*/  ISETP.GE.AND P0, PT, R71, 0x2, PT ;  /* 0x000000024700780c */ /* 0x000fe40003f06270 */
[C---:B------:R-:W-:Y:S02]  /*3480*/  ISETP.LT.OR P4, PT, R70.reuse, 0x1, !P1 ;  /* 0x000000014600780c */ /* 0x040fe40004f81670 */
[C---:B------:R-:W-:Y:S02]  /*3490*/  ISETP.LT.OR P5, PT, R70.reuse, 0x1, !P0 ;  /* 0x000000014600780c */ /* 0x040fe400047a1670 */
[C---:B------:R-:W-:Y:S02]  /*34a0*/  ISETP.LT.OR P1, PT, R70.reuse, 0x9, !P1 ;  /* 0x000000094600780c */ /* 0x040fe40004f21670 */
[----:B------:R-:W-:-:S02]  /*34b0*/  ISETP.LT.OR P0, PT, R70, 0x9, !P0 ;  /* 0x000000094600780c */ /* 0x000fc40004701670 */
[C---:B------:R-:W-:Y:S02]  /*34c0*/  ISETP.GE.AND P3, PT, R71.reuse, 0x9, PT ;  /* 0x000000094700780c */ /* 0x040fe40003f66270 */
[----:B------:R-:W-:-:S03]  /*34d0*/  ISETP.GE.AND P2, PT, R71, 0xa, PT ;  /* 0x0000000a4700780c */ /* 0x000fc60003f46270 */
[-C--:B------:R-:W-:Y:S02]  /*34e0*/  @!P4 IMAD R3, R24, R56.reuse, RZ ;  /* 0x000000381803c224 */ /* 0x080fe400078e02ff */
[-C--:B------:R-:W-:Y:S02]  /*34f0*/  @!P5 IMAD R25, R25, R56.reuse, RZ ;  /* 0x000000381919d224 */ /* 0x080fe400078e02ff */
[-C--:B------:R-:W-:Y:S01]  /*3500*/  @!P1 IMAD R9, R26, R56.reuse, RZ ;  /* 0x000000381a099224 */ /* 0x080fe200078e02ff */
[----:B------:R0:W-:Y:S01]  /*3510*/  @!P4 STG.E.U8 desc[UR36][R6.64], R3 ;  /* 0x000000030600c986 */ /* 0x0001e2000c101124 */
[C---:B------:R-:W-:Y:S01]  /*3520*/  ISETP.LT.OR P4, PT, R70.reuse, 0x1, !P3 ;  /* 0x000000014600780c */ /* 0x040fe20005f81670 */
[----:B------:R-:W-:Y:S02]  /*3530*/  @!P0 IMAD R27, R27, R56, RZ ;  /* 0x000000381b1b8224 */ /* 0x000fe400078e02ff */
[----:B------:R-:W-:Y:S01]  /*3540*/  @!P5 STG.E.U8 desc[UR36][R6.64+0x1], R25 ;  /* 0x000001190600d986 */ /* 0x000fe2000c101124 */
[----:B------:R-:W-:-:S02]  /*3550*/  ISETP.LT.OR P5, PT, R70, 0x1, !P2 ;  /* 0x000000014600780c */ /* 0x000fc400057a1670 */
[C---:B------:R-:W-:Y:S01]  /*3560*/  ISETP.LT.OR P2, PT, R70.reuse, 0x9, !P2 ;  /* 0x000000094600780c */ /* 0x040fe20005741670 */
[----:B------:R1:W-:Y:S01]  /*3570*/  @!P1 STG.E.U8 desc[UR36][R4.64], R9 ;  /* 0x0000000904009986 */ /* 0x0003e2000c101124 */
[----:B------:R-:W-:Y:S02]  /*3580*/  ISETP.LT.OR P1, PT, R70, 0x9, !P3 ;  /* 0x000000094600780c */ /* 0x000fe40005f21670 */
[C---:B------:R-:W-:Y:S01]  /*3590*/  ISETP.GE.AND P3, PT, R71.reuse, 0x11, PT ;  /* 0x000000114700780c */ /* 0x040fe20003f66270 */
[----:B------:R-:W-:Y:S01]  /*35a0*/  @!P0 STG.E.U8 desc[UR36][R4.64+0x1], R27 ;  /* 0x0000011b04008986 */ /* 0x000fe2000c101124 */
[----:B------:R-:W-:Y:S01]  /*35b0*/  ISETP.GE.AND P0, PT, R71, 0x12, PT ;  /* 0x000000124700780c */ /* 0x000fe20003f06270 */
[----:B------:R-:W-:-:S04]  /*35c0*/  @!P4 IMAD R11, R28, R56, RZ ;  /* 0x000000381c0bc224 */ /* 0x000fc800078e02ff */
[-C--:B------:R-:W-:Y:S01]  /*35d0*/  @!P5 IMAD R29, R29, R56.reuse, RZ ;  /* 0x000000381d1dd224 */ /* 0x080fe200078e02ff */
[----:B------:R-:W-:Y:S01]  /*35e0*/  @!P4 STG.E.U8 desc[UR36][R6.64+0x8], R11 ;  /* 0x0000080b0600c986 */ /* 0x000fe2000c101124 */
[C---:B------:R-:W-:Y:S01]  /*35f0*/  ISETP.LT.OR P4, PT, R70.reuse, 0x1, !P3 ;  /* 0x000000014600780c */ /* 0x040fe20005f81670 */
[-C--:B------:R-:W-:Y:S02]  /*3600*/  @!P2 IMAD R31, R31, R56.reuse, RZ ;  /* 0x000000381f1fa224 */ /* 0x080fe400078e02ff */
[----:B------:R-:W-:Y:S01]  /*3610*/  @!P5 STG.E.U8 desc[UR36][R6.64+0x9], R29 ;  /* 0x0000091d0600d986 */ /* 0x000fe2000c101124 */
[----:B------:R-:W-:Y:S01]  /*3620*/  ISETP.LT.OR P5, PT, R70, 0x1, !P0 ;  /* 0x000000014600780c */ /* 0x000fe200047a1670 */
[----:B0-----:R-:W-:Y:S01]  /*3630*/  @!P1 IMAD R3, R30, R56, RZ ;  /* 0x000000381e039224 */ /* 0x001fe200078e02ff */
[----:B------:R-:W-:Y:S01]  /*3640*/  ISETP.LT.OR P0, PT, R70, 0x9, !P0 ;  /* 0x000000094600780c */ /* 0x000fe20004701670 */
[----:B------:R-:W-:Y:S01]  /*3650*/  @!P2 STG.E.U8 desc[UR36][R4.64+0x9], R31 ;  /* 0x0000091f0400a986 */ /* 0x000fe2000c101124 */
[----:B------:R-:W-:-:S03]  /*3660*/  ISETP.GE.AND P2, PT, R71, 0x19, PT ;  /* 0x000000194700780c */ /* 0x000fc60003f46270 */
[----:B------:R0:W-:Y:S01]  /*3670*/  @!P1 STG.E.U8 desc[UR36][R4.64+0x8], R3 ;  /* 0x0000080304009986 */ /* 0x0001e2000c101124 */
[----:B------:R-:W-:Y:S01]  /*3680*/  ISETP.LT.OR P1, PT, R70, 0x9, !P3 ;  /* 0x000000094600780c */ /* 0x000fe20005f21670 */
[----:B-1----:R-:W-:Y:S01]  /*3690*/  @!P4 IMAD R9, R32, R56, RZ ;  /* 0x000000382009c224 */ /* 0x002fe200078e02ff */
[----:B------:R-:W-:-:S03]  /*36a0*/  ISETP.GE.AND P3, PT, R71, 0x1a, PT ;  /* 0x0000001a4700780c */ /* 0x000fc60003f66270 */
[-C--:B------:R-:W-:Y:S01]  /*36b0*/  @!P5 IMAD R33, R33, R56.reuse, RZ ;  /* 0x000000382121d224 */ /* 0x080fe200078e02ff */
[----:B------:R-:W-:Y:S01]  /*36c0*/  @!P4 STG.E.U8 desc[UR36][R6.64+0x10], R9 ;  /* 0x000010090600c986 */ /* 0x000fe2000c101124 */
[C---:B------:R-:W-:Y:S01]  /*36d0*/  ISETP.LT.OR P4, PT, R70.reuse, 0x1, !P3 ;  /* 0x000000014600780c */ /* 0x040fe20005f81670 */
[-C--:B------:R-:W-:Y:S01]  /*36e0*/  @!P0 IMAD R35, R35, R56.reuse, RZ ;  /* 0x0000003823238224 */ /* 0x080fe200078e02ff */
[C---:B------:R-:W-:Y:S01]  /*36f0*/  ISETP.LT.OR P3, PT, R70.reuse, 0x9, !P3 ;  /* 0x000000094600780c */ /* 0x040fe20005f61670 */
[----:B------:R-:W-:Y:S01]  /*3700*/  @!P5 STG.E.U8 desc[UR36][R6.64+0x11], R33 ;  /* 0x000011210600d986 */ /* 0x000fe2000c101124 */
[----:B------:R-:W-:Y:S02]  /*3710*/  ISETP.LT.OR P5, PT, R70, 0x1, !P2 ;  /* 0x000000014600780c */ /* 0x000fe400057a1670 */
[----:B0-----:R-:W-:Y:S01]  /*3720*/  @!P1 IMAD R3, R34, R56, RZ ;  /* 0x0000003822039224 */ /* 0x001fe200078e02ff */
[----:B------:R-:W-:Y:S01]  /*3730*/  @!P0 STG.E.U8 desc[UR36][R4.64+0x11], R35 ;  /* 0x0000112304008986 */ /* 0x000fe2000c101124 */
[----:B------:R-:W-:-:S02]  /*3740*/  ISETP.LT.OR P2, PT, R70, 0x9, !P2 ;  /* 0x000000094600780c */ /* 0x000fc40005741670 */
[C---:B------:R-:W-:Y:S01]  /*3750*/  ISETP.GE.AND P0, PT, R71.reuse, 0x21, PT ;  /* 0x000000214700780c */ /* 0x040fe20003f06270 */
[----:B------:R0:W-:Y:S01]  /*3760*/  @!P1 STG.E.U8 desc[UR36][R4.64+0x10], R3 ;  /* 0x0000100304009986 */ /* 0x0001e2000c101124 */
[----:B------:R-:W-:Y:S01]  /*3770*/  ISETP.GE.AND P1, PT, R71, 0x22, PT ;  /* 0x000000224700780c */ /* 0x000fe20003f26270 */
[-C--:B------:R-:W-:Y:S02]  /*3780*/  @!P4 IMAD R37, R37, R56.reuse, RZ ;  /* 0x000000382525c224 */ /* 0x080fe400078e02ff */
[-C--:B------:R-:W-:Y:S02]  /*3790*/  @!P3 IMAD R39, R39, R56.reuse, RZ ;  /* 0x000000382727b224 */ /* 0x080fe400078e02ff */
[-C--:B------:R-:W-:Y:S01]  /*37a0*/  @!P5 IMAD R11, R36, R56.reuse, RZ ;  /* 0x00000038240bd224 */ /* 0x080fe200078e02ff */
[----:B------:R-:W-:Y:S01]  /*37b0*/  @!P4 STG.E.U8 desc[UR36][R6.64+0x19], R37 ;  /* 0x000019250600c986 */ /* 0x000fe2000c101124 */
[C---:B------:R-:W-:Y:S02]  /*37c0*/  ISETP.LT.OR P4, PT, R70.reuse, 0x1, !P0 ;  /* 0x000000014600780c */ /* 0x040fe40004781670 */
[C---:B------:R-:W-:Y:S01]  /*37d0*/  ISETP.LT.OR P0, PT, R70.reuse, 0x9, !P0 ;  /* 0x000000094600780c */ /* 0x040fe20004701670 */
[----:B------:R-:W-:Y:S01]  /*37e0*/  @!P5 STG.E.U8 desc[UR36][R6.64+0x18], R11 ;  /* 0x0000180b0600d986 */ /* 0x000fe2000c101124 */
[----:B------:R-:W-:Y:S01]  /*37f0*/  ISETP.LT.OR P5, PT, R70, 0x1, !P1 ;  /* 0x000000014600780c */ /* 0x000fe20004fa1670 */
[----:B0-----:R-:W-:Y:S01]  /*3800*/  @!P2 IMAD R3, R38, R56, RZ ;  /* 0x000000382603a224 */ /* 0x001fe200078e02ff */
[----:B------:R-:W-:Y:S01]  /*3810*/  ISETP.LT.OR P1, PT, R70, 0x9, !P1 ;  /* 0x000000094600780c */ /* 0x000fe20004f21670 */
[----:B------:R-:W-:Y:S01]  /*3820*/  @!P3 STG.E.U8 desc[UR36][R4.64+0x19], R39 ;  /* 0x000019270400b986 */ /* 0x000fe2000c101124 */
[----:B------:R-:W-:-:S03]  /*3830*/  ISETP.GE.AND P3, PT, R71, 0x29, PT ;  /* 0x000000294700780c */ /* 0x000fc60003f66270 */
[----:B------:R0:W-:Y:S01]  /*3840*/  @!P2 STG.E.U8 desc[UR36][R4.64+0x18], R3 ;  /* 0x000018030400a986 */ /* 0x0001e2000c101124 */
[----:B------:R-:W-:Y:S01]  /*3850*/  ISETP.GE.AND P2, PT, R71, 0x2a, PT ;  /* 0x0000002a4700780c */ /* 0x000fe20003f46270 */
[----:B------:R-:W-:-:S04]  /*3860*/  @!P4 IMAD R9, R40, R56, RZ ;  /* 0x000000382809c224 */ /* 0x000fc800078e02ff */
[-C--:B------:R-:W-:Y:S01]  /*3870*/  @!P5 IMAD R41, R41, R56.reuse, RZ ;  /* 0x000000382929d224 */ /* 0x080fe200078e02ff */
[----:B------:R-:W-:Y:S01]  /*3880*/  @!P4 STG.E.U8 desc[UR36][R6.64+0x20], R9 ;  /* 0x000020090600c986 */ /* 0x000fe2000c101124 */
[C---:B------:R-:W-:Y:S01]  /*3890*/  ISETP.LT.OR P4, PT, R70.reuse, 0x1, !P3 ;  /* 0x000000014600780c */ /* 0x040fe20005f81670 */
[-C--:B------:R-:W-:Y:S01]  /*38a0*/  @!P1 IMAD R43, R43, R56.reuse, RZ ;  /* 0x000000382b2b9224 */ /* 0x080fe200078e02ff */
        /* <DEDUP_REMOVED lines=25> */
[----:B------:R1:W-:Y:S01]  /*3a40*/  @!P4 STG.E.U8 desc[UR36][R6.64+0x30], R9 ;  /* 0x000030090600c986 */ /* 0x0003e2000c101124 */
[C---:B------:R-:W-:Y:S01]  /*3a50*/  ISETP.LT.OR P4, PT, R70.reuse, 0x1, !P2 ;  /* 0x000000014600780c */ /* 0x040fe20005781670 */
[-C--:B------:R-:W-:Y:S01]  /*3a60*/  @!P0 IMAD R51, R51, R56.reuse, RZ ;  /* 0x0000003833338224 */ /* 0x080fe200078e02ff */
[C---:B------:R-:W-:Y:S01]  /*3a70*/  ISETP.LT.OR P2, PT, R70.reuse, 0x9, !P2 ;  /* 0x000000094600780c */ /* 0x040fe20005741670 */
[----:B------:R2:W-:Y:S01]  /*3a80*/  @!P5 STG.E.U8 desc[UR36][R6.64+0x31], R49 ;  /* 0x000031310600d986 */ /* 0x0005e2000c101124 */
[----:B------:R-:W-:Y:S01]  /*3a90*/  ISETP.LT.OR P5, PT, R70, 0x1, !P3 ;  /* 0x000000014600780c */ /* 0x000fe20005fa1670 */
[-C--:B0-----:R-:W-:Y:S01]  /*3aa0*/  @!P1 IMAD R3, R50, R56.reuse, RZ ;  /* 0x0000003832039224 */ /* 0x081fe200078e02ff */
[----:B------:R-:W-:Y:S01]  /*3ab0*/  ISETP.LT.OR P3, PT, R70, 0x9, !P3 ;  /* 0x000000094600780c */ /* 0x000fe20005f61670 */
[----:B------:R2:W-:Y:S04]  /*3ac0*/  @!P0 STG.E.U8 desc[UR36][R4.64+0x31], R51 ;  /* 0x0000313304008986 */ /* 0x0005e8000c101124 */
[----:B------:R2:W-:Y:S02]  /*3ad0*/  @!P1 STG.E.U8 desc[UR36][R4.64+0x30], R3 ;  /* 0x0000300304009986 */ /* 0x0005e4000c101124 */
[----:B------:R-:W-:-:S02]  /*3ae0*/  @!P4 IMAD R11, R52, R56, RZ ;  /* 0x00000038340bc224 */ /* 0x000fc400078e02ff */
[-C--:B-1----:R-:W-:Y:S02]  /*3af0*/  @!P2 IMAD R9, R54, R56.reuse, RZ ;  /* 0x000000383609a224 */ /* 0x082fe400078e02ff */
[-C--:B------:R-:W-:Y:S01]  /*3b00*/  @!P5 IMAD R53, R53, R56.reuse, RZ ;  /* 0x000000383535d224 */ /* 0x080fe200078e02ff */
[----:B------:R2:W-:Y:S01]  /*3b10*/  @!P4 STG.E.U8 desc[UR36][R6.64+0x38], R11 ;  /* 0x0000380b0600c986 */ /* 0x0005e2000c101124 */
[----:B------:R-:W-:-:S03]  /*3b20*/  @!P3 IMAD R55, R55, R56, RZ ;  /* 0x000000383737b224 */ /* 0x000fc600078e02ff */
[----:B------:R2:W-:Y:S04]  /*3b30*/  @!P5 STG.E.U8 desc[UR36][R6.64+0x39], R53 ;  /* 0x000039350600d986 */ /* 0x0005e8000c101124 */
[----:B------:R2:W-:Y:S04]  /*3b40*/  @!P2 STG.E.U8 desc[UR36][R4.64+0x38], R9 ;  /* 0x000038090400a986 */ /* 0x0005e8000c101124 */
[----:B------:R2:W-:Y:S02]  /*3b50*/  @!P3 STG.E.U8 desc[UR36][R4.64+0x39], R55 ;  /* 0x000039370400b986 */ /* 0x0005e4000c101124 */
.L_x_98:
[----:B------:R-:W-:Y:S05]  /*3b60*/  BSYNC B0 ;  /* 0x0000000000007941 */ /* 0x000fea0003800000 */
.L_x_32:
[----:B0-2---:R-:W2:Y:S01]  /*3b70*/  LDL.64 R2, [R1] ;  /* 0x0000000001027983 */ /* 0x005ea20000100a00 */
[----:B------:R-:W-:Y:S01]  /*3b80*/  ULDC.64 UR4, c[0x0][0x650] ;  /* 0x0001940000047ab9 */ /* 0x000fe20000000a00 */
[----:B------:R0:W-:Y:S01]  /*3b90*/  SYNCS.ARRIVE.TRANS64.A1T0 RZ, [R64+UR47], RZ ;  /* 0x000000ff40ff79a7 */ /* 0x0001e2000810002f */
[----:B------:R-:W-:Y:S01]  /*3ba0*/  PRMT R0, RZ, 0x7610, R0 ;  /* 0x00007610ff007816 */ /* 0x000fe20000000000 */
[----:B------:R-:W-:Y:S02]  /*3bb0*/  IMAD.MOV.U32 R19, RZ, RZ, -0x1 ;  /* 0xffffffffff137424 */ /* 0x000fe400078e00ff */
[----:B------:R-:W-:Y:S01]  /*3bc0*/  IMAD.MOV.U32 R22, RZ, RZ, -0x1 ;  /* 0xffffffffff167424 */ /* 0x000fe200078e00ff */
[----:B--2---:R-:W-:-:S04]  /*3bd0*/  LEA R18, P0, R2, R18, 0x1 ;  /* 0x0000001202127211 */ /* 0x004fc800078008ff */
[----:B------:R-:W-:Y:S01]  /*3be0*/  LEA.HI.X R17, R2, R17, R23, 0x1, P0 ;  /* 0x0000001102117211 */ /* 0x000fe200000f0c17 */
[----:B------:R-:W-:Y:S01]  /*3bf0*/  IMAD.MOV.U32 R2, RZ, RZ, -0x1 ;  /* 0xffffffffff027424 */ /* 0x000fe200078e00ff */
[----:B------:R-:W-:-:S04]  /*3c00*/  ISETP.GE.U32.AND P0, PT, R18, UR4, PT ;  /* 0x0000000412007c0c */ /* 0x000fc8000bf06070 */
[----:B------:R-:W-:-:S13]  /*3c10*/  ISETP.GE.U32.AND.EX P0, PT, R17, UR5, PT, P0 ;  /* 0x0000000511007c0c */ /* 0x000fda000bf06100 */
[----:B0-----:R-:W-:Y:S05]  /*3c20*/  @P0 BRA `(.L_x_99) ;  /* 0x0000000400700947 */ /* 0x001fea0003800000 */
[----:B------:R-:W0:Y:S01]  /*3c30*/  S2R R10, SR_CTAID.X ;  /* 0x00000000000a7919 */ /* 0x000e220000002500 */
[----:B------:R-:W2:Y:S01]  /*3c40*/  LDC.64 R8, c[0x0][0x628] ;  /* 0x00018a00ff087b82 */ /* 0x000ea20000000a00 */
[----:B------:R-:W-:Y:S01]  /*3c50*/  ULDC UR4, c[0x0][0x150] ;  /* 0x0000540000047ab9 */ /* 0x000fe20000000800 */
[----:B-1-3--:R-:W-:Y:S01]  /*3c60*/  IMAD.MOV.U32 R6, RZ, RZ, R18 ;  /* 0x000000ffff067224 */ /* 0x00afe200078e0012 */
[----:B------:R-:W1:Y:S01]  /*3c70*/  S2R R20, SR_CTAID.Y ;  /* 0x0000000000147919 */ /* 0x000e620000002600 */
[----:B------:R-:W-:-:S04]  /*3c80*/  IMAD.MOV.U32 R7, RZ, RZ, R17 ;  /* 0x000000ffff077224 */ /* 0x000fc800078e0011 */
[----:B------:R-:W3:Y:S08]  /*3c90*/  LDC R15, c[0x0][0x144] ;  /* 0x00005100ff0f7b82 */ /* 0x000ef00000000800 */
[----:B------:R-:W1:Y:S08]  /*3ca0*/  LDC R0, c[0x0][0x630] ;  /* 0x00018c00ff007b82 */ /* 0x000e700000000800 */
[----:B------:R-:W1:Y:S01]  /*3cb0*/  LDC.64 R12, c[0x0][0x620] ;  /* 0x00018800ff0c7b82 */ /* 0x000e620000000a00 */
[----:B--2---:R-:W-:-:S04]  /*3cc0*/  ISETP.NE.U32.AND P0, PT, R8, RZ, PT ;  /* 0x000000ff0800720c */ /* 0x004fc80003f05070 */
[----:B------:R-:W-:Y:S02]  /*3cd0*/  ISETP.NE.AND.EX P0, PT, R9, RZ, PT, P0 ;  /* 0x000000ff0900720c */ /* 0x000fe40003f05300 */
[----:B0-----:R-:W-:-:S05]  /*3ce0*/  I2FP.F32.U32 R2, R10 ;  /* 0x0000000a00027245 */ /* 0x001fca0000201000 */
[----:B------:R-:W-:-:S04]  /*3cf0*/  FMUL R2, R2, UR4 ;  /* 0x0000000402027c20 */ /* 0x000fc80008400000 */
[----:B------:R0:W2:Y:S02]  /*3d00*/  F2I.U32.TRUNC.NTZ R14, R2 ;  /* 0x00000002000e7305 */ /* 0x0000a4000020f000 */
[----:B---3--:R-:W-:Y:S05]  /*3d10*/  @!P0 BRA `(.L_x_100) ;  /* 0x0000000000288947 */ /* 0x008fea0003800000 */
[----:B------:R-:W3:Y:S02]  /*3d20*/  LDC R3, c[0x0][0x634] ;  /* 0x00018d00ff037b82 */ /* 0x000ee40000000800 */
[----:B---3--:R-:W-:-:S05]  /*3d30*/  IADD3 R7, P0, R18, R3, RZ ;  /* 0x0000000312077210 */ /* 0x008fca0007f1e0ff */
[----:B------:R-:W-:-:S04]  /*3d40*/  IMAD.X R11, RZ, RZ, R17, P0 ;  /* 0x000000ffff0b7224 */ /* 0x000fc800000e0611 */
[----:B0-----:R-:W-:-:S04]  /*3d50*/  IMAD.WIDE.U32 R2, R11, R8, RZ ;  /* 0x000000080b027225 */ /* 0x001fc800078e00ff */
[----:B----4-:R-:W-:-:S04]  /*3d60*/  IMAD.WIDE.U32 R4, P0, R7, R9, R2 ;  /* 0x0000000907047225 */ /* 0x010fc80007800002 */
[----:B------:R-:W-:-:S04]  /*3d70*/  IMAD.WIDE.U32 R2, R7, R8, RZ ;  /* 0x0000000807027225 */ /* 0x000fc800078e00ff */
[----:B------:R-:W-:Y:S01]  /*3d80*/  IMAD.X R7, RZ, RZ, RZ, P0 ;  /* 0x000000ffff077224 */ /* 0x000fe200000e06ff */
[----:B------:R-:W-:Y:S01]  /*3d90*/  IADD3 RZ, P0, R3, R4, RZ ;  /* 0x0000000403ff7210 */ /* 0x000fe20007f1e0ff */
[----:B------:R-:W-:-:S04]  /*3da0*/  IMAD.MOV.U32 R6, RZ, RZ, R5 ;  /* 0x000000ffff067224 */ /* 0x000fc800078e0005 */
[----:B------:R-:W-:-:S08]  /*3db0*/  IMAD.WIDE.U32.X R6, R11, R9, R6, P0 ;  /* 0x000000090b067225 */ /* 0x000fd000000e0406 */
.L_x_100:
[----:B----4-:R-:W3:Y:S01]  /*3dc0*/  LDC.64 R26, c[0x0][0x640] ;  /* 0x00019000ff1a7b82 */ /* 0x010ee20000000a00 */
[-C--:B-1----:R-:W-:Y:S01]  /*3dd0*/  SHF.R.U64 R11, R6, R0.reuse, R7 ;  /* 0x00000000060b7219 */ /* 0x082fe20000001207 */
[----:B------:R-:W-:Y:S01]  /*3de0*/  IMAD.MOV.U32 R19, RZ, RZ, R17 ;  /* 0x000000ffff137224 */ /* 0x000fe200078e0011 */
[----:B------:R-:W-:Y:S01]  /*3df0*/  SHF.R.U32.HI R0, RZ, R0, R7 ;  /* 0x00000000ff007219 */ /* 0x000fe20000011607 */
[----:B--2---:R-:W-:Y:S01]  /*3e00*/  IMAD.MOV R14, RZ, RZ, -R14 ;  /* 0x000000ffff0e7224 */ /* 0x004fe200078e0a0e */
[----:B------:R-:W-:Y:S01]  /*3e10*/  IADD3 R5, P0, RZ, -R11, RZ ;  /* 0x8000000bff057210 */ /* 0x000fe20007f1e0ff */
[----:B------:R-:W-:Y:S01]  /*3e20*/  ULDC UR4, c[0x0][0x154] ;  /* 0x0000550000047ab9 */ /* 0x000fe20000000800 */
[----:B------:R-:W-:Y:S01]  /*3e30*/  IMAD.MOV.U32 R7, RZ, RZ, 0x1 ;  /* 0x00000001ff077424 */ /* 0x000fe200078e00ff */
[----:B------:R-:W1:Y:S01]  /*3e40*/  LDC R4, c[0x0][0x618] ;  /* 0x00018600ff047b82 */ /* 0x000e620000000800 */
[----:B------:R-:W-:Y:S02]  /*3e50*/  IMAD R22, R15, R14, R10 ;  /* 0x0000000e0f167224 */ /* 0x000fe400078e020a */
[----:B------:R-:W-:-:S04]  /*3e60*/  IMAD.X R3, RZ, RZ, ~R0, P0 ;  /* 0x000000ffff037224 */ /* 0x000fc800000e0e00 */
[-C--:B------:R-:W-:Y:S01]  /*3e70*/  IMAD R0, R3, R12.reuse, RZ ;  /* 0x0000000c03007224 */ /* 0x080fe200078e02ff */
[----:B------:R-:W2:Y:S01]  /*3e80*/  LDC R6, c[0x0][0x608] ;  /* 0x00018200ff067b82 */ /* 0x000ea20000000800 */
[----:B0-----:R-:W-:-:S04]  /*3e90*/  IMAD.WIDE.U32 R2, R5, R12, R18 ;  /* 0x0000000c05027225 */ /* 0x001fc800078e0012 */
[----:B------:R-:W-:Y:S01]  /*3ea0*/  IMAD R5, R5, R13, R0 ;  /* 0x0000000d05057224 */ /* 0x000fe200078e0200 */
[----:B------:R-:W-:Y:S02]  /*3eb0*/  I2FP.F32.U32 R0, R20 ;  /* 0x0000001400007245 */ /* 0x000fe40000201000 */
[----:B------:R-:W0:Y:S01]  /*3ec0*/  LDC R24, c[0x0][0x658] ;  /* 0x00019600ff187b82 */ /* 0x000e220000000800 */
[----:B------:R-:W-:Y:S01]  /*3ed0*/  IMAD.IADD R3, R3, 0x1, R5 ;  /* 0x0000000103037824 */ /* 0x000fe200078e0205 */
[----:B---3--:R-:W-:Y:S01]  /*3ee0*/  ISETP.NE.U32.AND P0, PT, R26, RZ, PT ;  /* 0x000000ff1a00720c */ /* 0x008fe20003f05070 */
[----:B------:R-:W-:Y:S01]  /*3ef0*/  FMUL R0, R0, UR4 ;  /* 0x0000000400007c20 */ /* 0x000fe20008400000 */
[----:B------:R-:W-:Y:S02]  /*3f00*/  IMAD.MOV.U32 R5, RZ, RZ, -0x1 ;  /* 0xffffffffff057424 */ /* 0x000fe400078e00ff */
[----:B------:R-:W-:Y:S01]  /*3f10*/  ISETP.NE.AND.EX P0, PT, R27, RZ, PT, P0 ;  /* 0x000000ff1b00720c */ /* 0x000fe20003f05300 */
[----:B------:R3:W4:Y:S01]  /*3f20*/  F2I.U32.TRUNC.NTZ R12, R0 ;  /* 0x00000000000c7305 */ /* 0x000722000020f000 */
[----:B------:R-:W3:Y:S01]  /*3f30*/  LDC R15, c[0x0][0x148] ;  /* 0x00005200ff0f7b82 */ /* 0x000ee20000000800 */
[----:B-1----:R-:W-:-:S02]  /*3f40*/  SHF.R.U64 R10, R2, R4, R3 ;  /* 0x00000004020a7219 */ /* 0x002fc40000001203 */
[----:B------:R-:W-:-:S05]  /*3f50*/  SHF.R.U32.HI R3, RZ, R4, R3 ;  /* 0x00000004ff037219 */ /* 0x000fca0000011603 */
[----:B------:R-:W1:Y:S01]  /*3f60*/  LDC R14, c[0x0][0x600] ;  /* 0x00018000ff0e7b82 */ /* 0x000e620000000800 */
[-CC-:B--2---:R-:W-:Y:S02]  /*3f70*/  SHF.R.U64 R8, R10, R6.reuse, R3.reuse ;  /* 0x000000060a087219 */ /* 0x184fe40000001203 */
[----:B------:R-:W-:-:S05]  /*3f80*/  SHF.R.U32.HI R3, RZ, R6, R3 ;  /* 0x00000006ff037219 */ /* 0x000fca0000011603 */
[----:B------:R-:W2:Y:S01]  /*3f90*/  LDC R21, c[0x0][0x648] ;  /* 0x00019200ff157b82 */ /* 0x000ea20000000800 */
[-CC-:B0-----:R-:W-:Y:S02]  /*3fa0*/  SHF.R.U64 R13, R8, R24.reuse, R3.reuse ;  /* 0x00000018080d7219 */ /* 0x181fe40000001203 */
[-C--:B------:R-:W-:Y:S02]  /*3fb0*/  SHF.L.U32 R5, R5, R24.reuse, RZ ;  /* 0x0000001805057219 */ /* 0x080fe400000006ff */
[-C--:B------:R-:W-:Y:S01]  /*3fc0*/  SHF.R.U32.HI R3, RZ, R24.reuse, R3 ;  /* 0x00000018ff037219 */ /* 0x080fe20000011603 */
[----:B------:R-:W-:Y:S01]  /*3fd0*/  IMAD.MOV.U32 R2, RZ, RZ, R13 ;  /* 0x000000ffff027224 */ /* 0x000fe200078e000d */
[----:B------:R-:W-:Y:S01]  /*3fe0*/  SHF.L.U32 R24, R7, R24, RZ ;  /* 0x0000001807187219 */ /* 0x000fe200000006ff */
[----:B------:R-:W0:Y:S01]  /*3ff0*/  LDC R25, c[0x0][0x638] ;  /* 0x00018e00ff197b82 */ /* 0x000e220000000800 */
[----:B------:R-:W-:-:S07]  /*4000*/  LOP3.LUT R19, RZ, R5, RZ, 0x33, !PT ;  /* 0x00000005ff137212 */ /* 0x000fce00078e33ff */
[----:B------:R-:W0:Y:S01]  /*4010*/  LDC R28, c[0x0][0x610] ;  /* 0x00018400ff1c7b82 */ /* 0x000e220000000800 */
[----:B----4-:R-:W-:Y:S05]  /*4020*/  @!P0 BRA `(.L_x_101) ;  /* 0x0000000000288947 */ /* 0x010fea0003800000 */
[----:B---3--:R-:W3:Y:S02]  /*4030*/  LDC R0, c[0x0][0x64c] ;  /* 0x00019300ff007b82 */ /* 0x008ee40000000800 */
[----:B---3--:R-:W-:-:S05]  /*4040*/  IADD3 R7, P0, R13, R0, RZ ;  /* 0x000000000d077210 */ /* 0x008fca0007f1e0ff */
        /* <DEDUP_REMOVED lines=8> */
.L_x_101:
[----:B------:R-:W4:Y:S01]  /*40d0*/  LDC R4, c[0x0][0x65c] ;  /* 0x00019700ff047b82 */ /* 0x000f220000000800 */
[----:B--23--:R-:W-:Y:S01]  /*40e0*/  SHF.R.U64 R0, R2, R21, R3 ;  /* 0x0000001502007219 */ /* 0x00cfe20000001203 */
[----:B-1----:R-:W-:Y:S01]  /*40f0*/  VIADD R3, R14, 0xffffffff ;  /* 0xffffffff0e037836 */ /* 0x002fe20000000000 */
[----:B------:R-:W-:Y:S01]  /*4100*/  LOP3.LUT R19, R8, R19, RZ, 0xc0, !PT ;  /* 0x0000001308137212 */ /* 0x000fe200078ec0ff */
[----:B------:R-:W-:Y:S02]  /*4110*/  IMAD.MOV R12, RZ, RZ, -R12 ;  /* 0x000000ffff0c7224 */ /* 0x000fe400078e0a0c */
[----:B------:R-:W-:Y:S01]  /*4120*/  IMAD.MOV R2, RZ, RZ, -R0 ;  /* 0x000000ffff027224 */ /* 0x000fe200078e0a00 */
[----:B------:R-:W-:Y:S01]  /*4130*/  LOP3.LUT R3, R10, R3, RZ, 0xc0, !PT ;  /* 0x000000030a037212 */ /* 0x000fe200078ec0ff */
[----:B------:R-:W-:Y:S02]  /*4140*/  IMAD R19, R24, R0, R19 ;  /* 0x0000000018137224 */ /* 0x000fe400078e0213 */
[----:B0-----:R-:W-:-:S04]  /*4150*/  IMAD R0, R2, R25, R13 ;  /* 0x0000001902007224 */ /* 0x001fc800078e020d */
[----:B------:R-:W-:Y:S01]  /*4160*/  IMAD R2, R0, R14, R3 ;  /* 0x0000000e00027224 */ /* 0x000fe200078e0203 */
[----:B----4-:R-:W-:Y:S01]  /*4170*/  ISETP.NE.AND P0, PT, R4, 0x1, PT ;  /* 0x000000010400780c */ /* 0x010fe20003f05270 */
[----:B------:R-:W-:-:S05]  /*4180*/  IMAD.MOV.U32 R4, RZ, RZ, 0x1 ;  /* 0x00000001ff047424 */ /* 0x000fca00078e00ff */
[----:B------:R-:W-:-:S07]  /*4190*/  PRMT R0, R4, 0x7610, R0 ;  /* 0x0000761004007816 */ /* 0x000fce0000000000 */
[----:B------:R-:W-:-:S04]  /*41a0*/  @P0 IMAD R22, R15, R12, R20 ;  /* 0x0000000c0f160224 */ /* 0x000fc800078e0214 */
[----:B------:R-:W-:-:S05]  /*41b0*/  IMAD R19, R19, R28, R22 ;  /* 0x0000001c13137224 */ /* 0x000fca00078e0216 */
[----:B------:R-:W-:Y:S02]  /*41c0*/  SEL R22, R2, R19, !P0 ;  /* 0x0000001302167207 */ /* 0x000fe40004000000 */
[----:B------:R-:W-:Y:S01]  /*41d0*/  SEL R19, R19, R2, !P0 ;  /* 0x0000000213137207 */ /* 0x000fe20004000000 */
[----:B------:R-:W-:-:S07]  /*41e0*/  IMAD.MOV.U32 R2, RZ, RZ, R11 ;  /* 0x000000ffff027224 */ /* 0x000fce00078e000b */
.L_x_99:
[----:B------:R-:W-:Y:S02]  /*41f0*/  LOP3.LUT P0, RZ, R0, 0xff, RZ, 0xc0, !PT ;  /* 0x000000ff00ff7812 */ /* 0x000fe4000780c0ff */
[----:B------:R-:W-:-:S11]  /*4200*/  LOP3.LUT R67, R67, 0x1, RZ, 0x3c, !PT ;  /* 0x0000000143437812 */ /* 0x000fd600078e3cff */
[----:B------:R-:W-:Y:S05]  /*4210*/  @P0 BRA `(.L_x_102) ;  /* 0xffffffd000c00947 */ /* 0x000fea000383ffff */
[----:B------:R-:W-:Y:S05]  /*4220*/  EXIT ;  /* 0x000000000000794d */ /* 0x000fea0003800000 */
.L_x_13:
[----:B------:R-:W-:-:S08]  /*4230*/  ISETP.NE.AND P0, PT, R0, RZ, PT ;  /* 0x000000ff0000720c */ /* 0x000fd00003f05270 */
[----:B0-----:R-:W0:-:S00]  /*4240*/  USETMAXREG.DEALLOC.CTAPOOL 0x28 ;  /* 0x00000028000079c8 */ /* 0x001e0000080e0500 */
[----:B------:R-:W-:Y:S05]  /*4250*/  @P0 EXIT ;  /* 0x000000000000094d */ /* 0x000fea0003800000 */
[----:B0-----:R-:W-:Y:S01]  /*4260*/  LOP3.LUT P0, RZ, R8, 0xff, RZ, 0xc0, !PT ;  /* 0x000000ff08ff7812 */ /* 0x001fe2000780c0ff */
[----:B------:R-:W-:Y:S02]  /*4270*/  IMAD.MOV.U32 R0, RZ, RZ, 0x1 ;  /* 0x00000001ff007424 */ /* 0x000fe400078e00ff */
[----:B------:R-:W-:-:S10]  /*4280*/  IMAD.MOV.U32 R7, RZ, RZ, RZ ;  /* 0x000000ffff077224 */ /* 0x000fd400078e00ff */
[----:B------:R-:W-:Y:S05]  /*4290*/  @!P0 BRA `(.L_x_103) ;  /* 0x0000000c001c8947 */ /* 0x000fea0003800000 */
[----:B------:R-:W-:Y:S01]  /*42a0*/  LOP3.LUT P0, RZ, R4, 0x1f, RZ, 0xc0, !PT ;  /* 0x0000001f04ff7812 */ /* 0x000fe2000780c0ff */
[----:B------:R-:W-:Y:S01]  /*42b0*/  ULDC UR5, c[0x0][0x658] ;  /* 0x0001960000057ab9 */ /* 0x000fe20000000800 */
[----:B------:R-:W-:Y:S01]  /*42c0*/  UMOV UR6, 0xffffffff ;  /* 0xffffffff00067882 */ /* 0x000fe20000000000 */
[----:B------:R-:W-:Y:S01]  /*42d0*/  BSSY B0, `(.L_x_103) ;  /* 0x00000c3000007945 */ /* 0x000fe20003800000 */
[----:B------:R-:W-:Y:S01]  /*42e0*/  USHF.L.U32 UR6, UR6, UR5, URZ ;  /* 0x0000000506067299 */ /* 0x000fe2000800063f */
[C---:B------:R-:W-:Y:S01]  /*42f0*/  ISETP.NE.AND P2, PT, R3.reuse, RZ, PT ;  /* 0x000000ff0300720c */ /* 0x040fe20003f45270 */
[----:B------:R-:W-:Y:S01]  /*4300*/  IMAD.MOV.U32 R8, RZ, RZ, 0x1 ;  /* 0x00000001ff087424 */ /* 0x000fe200078e00ff */
[----:B------:R-:W-:Y:S01]  /*4310*/  ISETP.NE.OR P0, PT, R3, RZ, !P0 ;  /* 0x000000ff0300720c */ /* 0x000fe20004705670 */
[----:B------:R-:W-:Y:S01]  /*4320*/  IMAD.MOV.U32 R0, RZ, RZ, 0x1 ;  /* 0x00000001ff007424 */ /* 0x000fe200078e00ff */
[----:B------:R-:W-:Y:S01]  /*4330*/  LOP3.LUT R6, R16, 0x2, RZ, 0xfc, !PT ;  /* 0x0000000210067812 */ /* 0x000fe200078efcff */
[----:B------:R-:W-:Y:S01]  /*4340*/  IMAD.MOV.U32 R7, RZ, RZ, RZ ;  /* 0x000000ffff077224 */ /* 0x000fe200078e00ff */
[----:B------:R-:W-:Y:S01]  /*4350*/  ULDC UR4, c[0x0][0x600] ;  /* 0x0001800000047ab9 */ /* 0x000fe20000000800 */
[----:B------:R-:W-:Y:S01]  /*4360*/  UMOV UR7, 0x1 ;  /* 0x0000000100077882 */ /* 0x000fe20000000000 */
[----:B------:R-:W-:-:S02]  /*4370*/  UIADD3 UR19, UR40, 0x1, URZ ;  /* 0x0000000128137890 */ /* 0x000fc4000fffe03f */
[----:B------:R-:W-:Y:S02]  /*4380*/  UIADD3 UR15, UR4, -0x1, URZ ;  /* 0xffffffff040f7890 */ /* 0x000fe4000fffe03f */
[----:B------:R-:W-:Y:S02]  /*4390*/  USHF.L.U32 UR17, UR7, UR5, URZ ;  /* 0x0000000507117299 */ /* 0x000fe4000800063f */
[----:B------:R-:W-:Y:S01]  /*43a0*/  ULOP3.LUT UR16, URZ, UR6, URZ, 0x33, !UPT ;  /* 0x000000063f107292 */ /* 0x000fe2000f8e333f */
[----:B------:R-:W-:-:S11]  /*43b0*/  ULDC.64 UR20, c[0x0][0x198] ;  /* 0x0000660000147ab9 */ /* 0x000fd60000000a00 */
.L_x_115:
[----:B------:R-:W-:-:S03]  /*43c0*/  UMOV UR4, 0xffffffff ;  /* 0xffffffff00047882 */ /* 0x000fc60000000000 */
[----:B------:R-:W-:Y:S05]  /*43d0*/  BRA.DIV UR4, `(.L_x_104) ;  /* 0x00000012044c7947 */ /* 0x000fea000b800000 */
[----:B------:R-:W-:-:S13]  /*43e0*/  ELECT P6, URZ, PT ;  /* 0x00000000003f782f */ /* 0x000fda00038c0000 */
.L_x_131:
[----:B------:R-:W0:Y:S01]  /*43f0*/  LDC R3, c[0x0][0x28c] ;  /* 0x0000a300ff037b82 */ /* 0x000e220000000800 */
[----:B------:R-:W-:Y:S01]  /*4400*/  BSSY B1, `(.L_x_105) ;  /* 0x0000035000017945 */ /* 0x000fe20003800000 */
[----:B0-----:R-:W-:-:S13]  /*4410*/  ISETP.LT.OR P6, PT, R3, 0x1, !P6 ;  /* 0x000000010300780c */ /* 0x001fda00077c1670 */
[----:B------:R-:W-:Y:S05]  /*4420*/  @P6 BRA `(.L_x_106) ;  /* 0x0000000000c86947 */ /* 0x000fea0003800000 */
[----:B------:R-:W-:Y:S02]  /*4430*/  IMAD.SHL.U32 R22, R22, 0x40, RZ ;  /* 0x0000004016167824 */ /* 0x000fe400078e00ff */
[----:B------:R-:W-:Y:S02]  /*4440*/  IMAD.SHL.U32 R19, R19, 0x40, RZ ;  /* 0x0000004013137824 */ /* 0x000fe400078e00ff */
[----:B------:R-:W-:Y:S02]  /*4450*/  IMAD.MOV.U32 R12, RZ, RZ, RZ ;  /* 0x000000ffff0c7224 */ /* 0x000fe400078e00ff */
[----:B------:R-:W-:Y:S02]  /*4460*/  IMAD.U32 R13, RZ, RZ, UR19 ;  /* 0x00000013ff0d7e24 */ /* 0x000fe4000f8e00ff */
[----:B------:R-:W-:Y:S02]  /*4470*/  IMAD.MOV.U32 R3, RZ, RZ, R0 ;  /* 0x000000ffff037224 */ /* 0x000fe400078e0000 */
[----:B------:R-:W-:-:S07]  /*4480*/  IMAD.MOV.U32 R4, RZ, RZ, R7 ;  /* 0x000000ffff047224 */ /* 0x000fce00078e0007 */
.L_x_110:
[----:B------:R-:W0:Y:S01]  /*4490*/  S2R R10, SR_CgaCtaId ;  /* 0x00000000000a7919 */ /* 0x000e220000008800 */
[----:B------:R-:W-:Y:S01]  /*44a0*/  MOV R5, 0x400 ;  /* 0x0000040000057802 */ /* 0x000fe20000000f00 */
[----:B------:R-:W1:Y:S03]  /*44b0*/  @!P2 LDC R9, c[0x0][0x500] ;  /* 0x00014000ff09ab82 */ /* 0x000e660000000800 */
[----:B0-----:R-:W-:Y:S02]  /*44c0*/  LEA R11, R10, R5, 0x18 ;  /* 0x000000050a0b7211 */ /* 0x001fe400078ec0ff */
[----:B------:R-:W-:-:S03]  /*44d0*/  SHF.L.U32 R5, R3, 0x1f, RZ ;  /* 0x0000001f03057819 */ /* 0x000fc600000006ff */
[----:B------:R-:W-:-:S04]  /*44e0*/  IMAD R10, R4, 0x8, R11 ;  /* 0x00000008040a7824 */ /* 0x000fc800078e020b */
[----:B------:R-:W0:Y:S02]  /*44f0*/  SYNCS.PHASECHK.TRANS64.TRYWAIT P1, [R10+URZ+0x38], R5 ;  /* 0x000038050a0075a7 */ /* 0x000e24000802017f */
[----:B01----:R-:W-:Y:S05]  /*4500*/  @!P1 BRA `(.L_x_107) ;  /* 0x0000001000209947 */ /* 0x003fea0003800000 */
.L_x_132:
[----:B0-----:R-:W-:Y:S01]  /*4510*/  PRMT R5, R6, 0x9910, RZ ;  /* 0x0000991006057816 */ /* 0x001fe200000000ff */
[----:B------:R0:W-:Y:S03]  /*4520*/  @!P2 SYNCS.ARRIVE.TRANS64 RZ, [R10+URZ], R9 ;  /* 0x000000090affa9a7 */ /* 0x0001e6000800003f */
[----:B------:R-:W-:-:S13]  /*4530*/  ISETP.NE.AND P1, PT, R5, 0x2, PT ;  /* 0x000000020500780c */ /* 0x000fda0003f25270 */
[----:B0-----:R-:W-:Y:S05]  /*4540*/  @P1 BRA `(.L_x_108) ;  /* 0x0000000000041947 */ /* 0x001fea0003800000 */
[----:B------:R-:W-:Y:S01]  /*4550*/  BPT.TRAP 0x1 ;  /* 0x000000040000795c */ /* 0x000fe20000300000 */
.L_x_108:
[----:B------:R-:W-:Y:S05]  /*4560*/  @P0 BRA `(.L_x_109) ;  /* 0x0000000000040947 */ /* 0x000fea0003800000 */
[----:B------:R-:W-:Y:S01]  /*4570*/  BPT.TRAP 0x1 ;  /* 0x000000040000795c */ /* 0x000fe20000300000 */
.L_x_109:
[----:B------:R-:W-:Y:S01]  /*4580*/  IMAD R11, R4, 0x1000, R11 ;  /* 0x00001000040b7824 */ /* 0x000fe200078e020b */
[----:B------:R-:W-:Y:S01]  /*4590*/  R2UR UR9, R10 ;  /* 0x000000000a0972ca */ /* 0x000fe200000e0000 */
[----:B------:R-:W-:Y:S01]  /*45a0*/  VIADD R13, R13, 0xffffffff ;  /* 0xffffffff0d0d7836 */ /* 0x000fe20000000000 */
[----:B------:R-:W-:Y:S01]  /*45b0*/  UIADD3 UR4, UP0, UR20, 0xf0, URZ ;  /* 0x000000f014047890 */ /* 0x000fe2000ff1e03f */
[----:B------:R-:W-:Y:S01]  /*45c0*/  R2UR UR11, R19 ;  /* 0x00000000130b72ca */ /* 0x000fe200000e0000 */
[----:B------:R-:W-:Y:S01]  /*45d0*/  UIADD3 UR22, UP1, UR20, 0x1f0, URZ ;  /* 0x000001f014167890 */ /* 0x000fe2000ff3e03f */
[----:B------:R-:W-:Y:S01]  /*45e0*/  R2UR UR8, R11 ;  /* 0x000000000b0872ca */ /* 0x000fe200000e0000 */
[----:B------:R-:W-:Y:S01]  /*45f0*/  UIADD3.X UR5, URZ, UR21, URZ, UP0, !UPT ;  /* 0x000000153f057290 */ /* 0x000fe200087fe43f */
[----:B------:R-:W-:Y:S01]  /*4600*/  R2UR UR10, R12 ;  /* 0x000000000c0a72ca */ /* 0x000fe200000e0000 */
[----:B------:R-:W-:Y:S01]  /*4610*/  VIADD R4, R4, 0x1 ;  /* 0x0000000104047836 */ /* 0x000fe20000000000 */
[----:B------:R-:W-:Y:S01]  /*4620*/  R2UR UR12, R2 ;  /* 0x00000000020c72ca */ /* 0x000fe200000e0000 */
[----:B------:R-:W-:Y:S01]  /*4630*/  UIADD3.X UR23, URZ, UR21, URZ, UP1, !UPT ;  /* 0x000000153f177290 */ /* 0x000fe20008ffe43f */
[----:B------:R-:W-:Y:S01]  /*4640*/  R2UR UR18, R22 ;  /* 0x00000000161272ca */ /* 0x000fe200000e0000 */
[----:B------:R-:W-:Y:S01]  /*4650*/  UMOV UR6, 0x0 ;  /* 0x0000000000067882 */ /* 0x000fe20000000000 */
[----:B------:R-:W-:Y:S01]  /*4660*/  ISETP.GT.AND P3, PT, R13, 0x1, PT ;  /* 0x000000010d00780c */ /* 0x000fe20003f64270 */
[----:B------:R-:W-:Y:S01]  /*4670*/  UMOV UR7, 0x10000000 ;  /* 0x1000000000077882 */ /* 0x000fe20000000000 */
[----:B------:R-:W-:Y:S01]  /*4680*/  ISETP.NE.AND P1, PT, R4, 0x7, PT ;  /* 0x000000070400780c */ /* 0x000fe20003f25270 */
[----:B------:R-:W-:-:S02]  /*4690*/  VIADD R12, R12, 0x40 ;  /* 0x000000400c0c7836 */ /* 0x000fc40000000000 */
[----:B------:R-:W-:Y:S01]  /*46a0*/  UIADD3 UR13, UR8, 0x180, URZ ;  /* 0x00000180080d7890 */ /* 0x000fe2000fffe03f */
[----:B------:R-:W-:Y:S01]  /*46b0*/  SEL R10, RZ, 0x1, P1 ;  /* 0x00000001ff0a7807 */ /* 0x000fe20000800000 */
[----:B------:R-:W-:Y:S01]  /*46c0*/  UIADD3 UR14, UR8, 0x7180, URZ ;  /* 0x00007180080e7890 */ /* 0x000fe2000fffe03f */
[----:B------:R-:W-:Y:S02]  /*46d0*/  SEL R4, R4, RZ, P1 ;  /* 0x000000ff04047207 */ /* 0x000fe40000800000 */
[----:B------:R-:W-:Y:S02]  /*46e0*/  LOP3.LUT R3, R3, R10, RZ, 0x3c, !PT ;  /* 0x0000000a03037212 */ /* 0x000fe400078e3cff */
[----:B------:R-:W-:Y:S02]  /*46f0*/  UMOV UR8, UR13 ;  /* 0x0000000d00087c82 */ /* 0x000fe40008000000 */
[----:B------:R0:W-:Y:S02]  /*4700*/  UTMALDG.3D [UR8], [UR4], desc[UR6] ;  /* 0x00000608040075b4 */ /* 0x0001e40008011000 */
[----:B0-----:R-:W-:Y:S01]  /*4710*/  UMOV UR8, UR14 ;  /* 0x0000000e00087c82 */ /* 0x001fe20008000000 */
[----:B------:R-:W-:-:S02]  /*4720*/  UMOV UR11, UR18 ;  /* 0x00000012000b7c82 */ /* 0x000fc40008000000 */
[----:B------:R0:W-:Y:S02]  /*4730*/  UTMALDG.3D [UR8], [UR22], desc[UR6] ;  /* 0x00000608160075b4 */ /* 0x0001e40008011000 */
[----:B0-----:R-:W-:Y:S05]  /*4740*/  @P3 BRA `(.L_x_110) ;  /* 0xfffffffc00503947 */ /* 0x001fea000383ffff */
.L_x_106:
[----:B------:R-:W-:Y:S05]  /*4750*/  BSYNC B1 ;  /* 0x0000000000017941 */ /* 0x000fea0003800000 */
.L_x_105:
[----:B------:R-:W2:Y:S01]  /*4760*/  LDL.64 R10, [R1] ;  /* 0x00000000010a7983 */ /* 0x000ea20000100a00 */
[----:B------:R-:W-:Y:S01]  /*4770*/  LOP3.LUT P4, RZ, R8, 0xff, RZ, 0xc0, !PT ;  /* 0x000000ff08ff7812 */ /* 0x000fe2000788c0ff */
[----:B------:R-:W-:Y:S01]  /*4780*/  VIADD R4, R7, UR40 ;  /* 0x0000002807047c36 */ /* 0x000fe20008000000 */
[----:B------:R-:W-:Y:S01]  /*4790*/  ULDC.64 UR4, c[0x0][0x650] ;  /* 0x0001940000047ab9 */ /* 0x000fe20000000a00 */
[----:B------:R-:W-:Y:S01]  /*47a0*/  IMAD.U32 R7, RZ, RZ, UR40 ;  /* 0x00000028ff077e24 */ /* 0x000fe2000f8e00ff */
[----:B------:R-:W-:Y:S01]  /*47b0*/  UISETP.GE.U32.AND UP0, UPT, UR40, 0x7, UPT ;  /* 0x000000072800788c */ /* 0x000fe2000bf06070 */
[C---:B------:R-:W-:Y:S01]  /*47c0*/  IMAD.WIDE.U32 R2, R4.reuse, 0x24924925, RZ ;  /* 0x2492492504027825 */ /* 0x040fe200078e00ff */
[C---:B------:R-:W-:Y:S01]  /*47d0*/  ISETP.GT.U32.AND P1, PT, R4.reuse, 0x6, PT ;  /* 0x000000060400780c */ /* 0x040fe20003f24070 */
[----:B------:R-:W-:Y:S02]  /*47e0*/  BSSY B1, `(.L_x_111) ;  /* 0x000006f000017945 */ /* 0x000fe40003800000 */
[----:B------:R-:W-:Y:S01]  /*47f0*/  IMAD.IADD R2, R4, 0x1, -R3 ;  /* 0x0000000104027824 */ /* 0x000fe200078e0a03 */
[----:B------:R-:W-:Y:S01]  /*4800*/  ISETP.LT.U32.AND P1, PT, R7, 0x7, P1 ;  /* 0x000000070700780c */ /* 0x000fe20000f21070 */
[----:B------:R-:W-:Y:S01]  /*4810*/  IMAD.MOV.U32 R19, RZ, RZ, -0x1 ;  /* 0xffffffffff137424 */ /* 0x000fe200078e00ff */
[----:B------:R-:W-:Y:S01]  /*4820*/  PLOP3.LUT P3, PT, PT, PT, UP0, 0x80, 0x0 ;  /* 0x000000000000781c */ /* 0x000fe20003f6f008 */
[----:B------:R-:W0:Y:S01]  /*4830*/  @P4 S2R R8, SR_CgaCtaId ;  /* 0x0000000000084919 */ /* 0x000e220000008800 */
[----:B------:R-:W-:Y:S01]  /*4840*/  @P4 MOV R5, 0x400 ;  /* 0x0000040000054802 */ /* 0x000fe20000000f00 */
[----:B------:R-:W-:Y:S01]  /*4850*/  IMAD.MOV.U32 R22, RZ, RZ, -0x1 ;  /* 0xffffffffff167424 */ /* 0x000fe200078e00ff */
[----:B------:R-:W-:-:S02]  /*4860*/  LEA.HI R2, R2, R3, RZ, 0x1f ;  /* 0x0000000302027211 */ /* 0x000fc400078ff8ff */
[----:B------:R-:W-:Y:S02]  /*4870*/  PRMT R3, RZ, 0x7610, R3 ;  /* 0x00007610ff037816 */ /* 0x000fe40000000003 */
[----:B------:R-:W-:Y:S01]  /*4880*/  SHF.R.U32.HI R7, RZ, 0x2, R2 ;  /* 0x00000002ff077819 */ /* 0x000fe20000011602 */
[----:B------:R-:W-:Y:S01]  /*4890*/  IMAD.MOV.U32 R2, RZ, RZ, -0x1 ;  /* 0xffffffffff027424 */ /* 0x000fe200078e00ff */
[----:B0-----:R-:W-:Y:S02]  /*48a0*/  @P4 LEA R8, R8, R5, 0x18 ;  /* 0x0000000508084211 */ /* 0x001fe400078ec0ff */
[----:B------:R-:W-:Y:S02]  /*48b0*/  SEL R5, RZ, 0x1, !P1 ;  /* 0x00000001ff057807 */ /* 0x000fe40004800000 */
[----:B------:R0:W-:Y:S02]  /*48c0*/  @P4 SYNCS.ARRIVE.TRANS64.A1T0 RZ, [R8+URZ+0xa8], RZ ;  /* 0x0000a8ff08ff49a7 */ /* 0x0001e4000810003f */
[----:B------:R-:W-:-:S04]  /*48d0*/  LOP3.LUT R0, R0, R5, RZ, 0x3c, !PT ;  /* 0x0000000500007212 */ /* 0x000fc800078e3cff */
[----:B------:R-:W-:Y:S01]  /*48e0*/  @P3 LOP3.LUT R0, R0, 0x1, R7, 0x78, !PT ;  /* 0x0000000100003812 */ /* 0x000fe200078e7807 */
[----:B------:R-:W-:Y:S01]  /*48f0*/  IMAD R7, R7, -0x7, R4 ;  /* 0xfffffff907077824 */ /* 0x000fe200078e0204 */
[----:B0-----:R-:W-:Y:S02]  /*4900*/  PRMT R8, RZ, 0x7610, R8 ;  /* 0x00007610ff087816 */ /* 0x001fe40000000008 */
[----:B--2---:R-:W-:-:S05]  /*4910*/  IADD3 R18, P1, R18, R10, RZ ;  /* 0x0000000a12127210 */ /* 0x004fca0007f3e0ff */
[----:B------:R-:W-:Y:S01]  /*4920*/  IMAD.X R17, R17, 0x1, R23, P1 ;  /* 0x0000000111117824 */ /* 0x000fe200008e0617 */
[----:B------:R-:W-:-:S04]  /*4930*/  ISETP.GE.U32.AND P1, PT, R18, UR4, PT ;  /* 0x0000000412007c0c */ /* 0x000fc8000bf26070 */
[----:B------:R-:W-:-:S13]  /*4940*/  ISETP.GE.U32.AND.EX P1, PT, R17, UR5, PT, P1 ;  /* 0x0000000511007c0c */ /* 0x000fda000bf26110 */
[----:B------:R-:W-:Y:S05]  /*4950*/  @P1 BRA `(.L_x_112) ;  /* 0x00000004005c1947 */ /* 0x000fea0003800000 */
[----:B------:R-:W0:Y:S01]  /*4960*/  S2R R11, SR_CTAID.X ;  /* 0x00000000000b7919 */ /* 0x000e220000002500 */
[----:B------:R-:W-:Y:S01]  /*4970*/  ULDC.64 UR4, c[0x0][0x628] ;  /* 0x00018a0000047ab9 */ /* 0x000fe20000000a00 */
[----:B------:R-:W1:Y:S01]  /*4980*/  LDC R12, c[0x0][0x144] ;  /* 0x00005100ff0c7b82 */ /* 0x000e620000000800 */
[----:B------:R-:W-:Y:S01]  /*4990*/  ISETP.NE.U32.AND P1, PT, RZ, UR4, PT ;  /* 0x00000004ff007c0c */ /* 0x000fe2000bf25070 */
[----:B------:R-:W2:Y:S01]  /*49a0*/  S2R R9, SR_CTAID.Y ;  /* 0x0000000000097919 */ /* 0x000ea20000002600 */
[----:B------:R-:W-:Y:S01]  /*49b0*/  ULDC UR6, c[0x0][0x150] ;  /* 0x0000540000067ab9 */ /* 0x000fe20000000800 */
[----:B------:R-:W-:Y:S01]  /*49c0*/  ULDC UR7, c[0x0][0x630] ;  /* 0x00018c0000077ab9 */ /* 0x000fe20000000800 */
[----:B------:R-:W-:Y:S01]  /*49d0*/  ISETP.NE.AND.EX P1, PT, RZ, UR5, PT, P1 ;  /* 0x00000005ff007c0c */ /* 0x000fe2000bf25310 */
[----:B------:R-:W-:Y:S01]  /*49e0*/  IMAD.MOV.U32 R2, RZ, RZ, R18 ;  /* 0x000000ffff027224 */ /* 0x000fe200078e0012 */
[----:B0-----:R-:W-:-:S05]  /*49f0*/  I2FP.F32.U32 R3, R11 ;  /* 0x0000000b00037245 */ /* 0x001fca0000201000 */
[----:B------:R-:W-:Y:S01]  /*4a00*/  FMUL R14, R3, UR6 ;  /* 0x00000006030e7c20 */ /* 0x000fe20008400000 */
[----:B------:R-:W-:-:S05]  /*4a10*/  IMAD.MOV.U32 R3, RZ, RZ, R17 ;  /* 0x000000ffff037224 */ /* 0x000fca00078e0011 */
[----:B--2---:R-:W-:Y:S05]  /*4a20*/  @!P1 BRA `(.L_x_113) ;  /* 0x0000000000289947 */ /* 0x004fea0003800000 */
[----:B------:R-:W-:Y:S02]  /*4a30*/  ULDC UR6, c[0x0][0x634] ;  /* 0x00018d0000067ab9 */ /* 0x000fe40000000800 */
[----:B------:R-:W-:-:S05]  /*4a40*/  IADD3 R3, P1, R18, UR6, RZ ;  /* 0x0000000612037c10 */ /* 0x000fca000ff3e0ff */
[----:B------:R-:W-:-:S04]  /*4a50*/  IMAD.X R13, RZ, RZ, R17, P1 ;  /* 0x000000ffff0d7224 */ /* 0x000fc800008e0611 */
[----:B------:R-:W-:-:S04]  /*4a60*/  IMAD.WIDE.U32 R4, R13, UR4, RZ ;  /* 0x000000040d047c25 */ /* 0x000fc8000f8e00ff */
[----:B------:R-:W-:-:S04]  /*4a70*/  IMAD.WIDE.U32 R4, P1, R3, UR5, R4 ;  /* 0x0000000503047c25 */ /* 0x000fc8000f820004 */
[----:B------:R-:W-:-:S04]  /*4a80*/  IMAD.WIDE.U32 R2, R3, UR4, RZ ;  /* 0x0000000403027c25 */ /* 0x000fc8000f8e00ff */
[----:B------:R-:W-:Y:S01]  /*4a90*/  IMAD.MOV.U32 R2, RZ, RZ, R5 ;  /* 0x000000ffff027224 */ /* 0x000fe200078e0005 */
[----:B------:R-:W-:Y:S01]  /*4aa0*/  IADD3 RZ, P3, R3, R4, RZ ;  /* 0x0000000403ff7210 */ /* 0x000fe20007f7e0ff */
[----:B------:R-:W-:-:S04]  /*4ab0*/  IMAD.X R3, RZ, RZ, RZ, P1 ;  /* 0x000000ffff037224 */ /* 0x000fc800008e06ff */
[----:B------:R-:W-:-:S08]  /*4ac0*/  IMAD.WIDE.U32.X R2, R13, UR5, R2, P3 ;  /* 0x000000050d027c25 */ /* 0x000fd000098e0402 */
.L_x_113:
[--C-:B------:R-:W-:Y:S01]  /*4ad0*/  SHF.R.U64 R10, R2, UR7, R3.reuse ;  /* 0x00000007020a7c19 */ /* 0x100fe20008001203 */
[----:B------:R-:W0:Y:S01]  /*4ae0*/  F2I.U32.TRUNC.NTZ R14, R14 ;  /* 0x0000000e000e7305 */ /* 0x000e22000020f000 */
[----:B------:R-:W-:Y:S01]  /*4af0*/  SHF.R.U32.HI R2, RZ, UR7, R3 ;  /* 0x00000007ff027c19 */ /* 0x000fe20008011603 */
[----:B------:R-:W-:Y:S01]  /*4b00*/  ULDC.64 UR4, c[0x0][0x620] ;  /* 0x0001880000047ab9 */ /* 0x000fe20000000a00 */
[----:B------:R-:W-:Y:S01]  /*4b10*/  IADD3 R5, P1, RZ, -R10, RZ ;  /* 0x8000000aff057210 */ /* 0x000fe20007f3e0ff */
[----:B------:R-:W-:Y:S01]  /*4b20*/  IMAD.MOV.U32 R3, RZ, RZ, R17 ;  /* 0x000000ffff037224 */ /* 0x000fe200078e0011 */
[----:B------:R-:W-:-:S03]  /*4b30*/  ULDC.64 UR6, c[0x0][0x640] ;  /* 0x0001900000067ab9 */ /* 0x000fc60000000a00 */
[----:B------:R-:W-:Y:S01]  /*4b40*/  IMAD.X R2, RZ, RZ, ~R2, P1 ;  /* 0x000000ffff027224 */ /* 0x000fe200008e0e02 */
[----:B------:R-:W-:-:S03]  /*4b50*/  ISETP.NE.U32.AND P1, PT, RZ, UR6, PT ;  /* 0x00000006ff007c0c */ /* 0x000fc6000bf25070 */
[----:B------:R-:W-:Y:S01]  /*4b60*/  IMAD R4, R2, UR4, RZ ;  /* 0x0000000402047c24 */ /* 0x000fe2000f8e02ff */
[----:B------:R-:W-:Y:S01]  /*4b70*/  ISETP.NE.AND.EX P1, PT, RZ, UR7, PT, P1 ;  /* 0x00000007ff007c0c */ /* 0x000fe2000bf25310 */
[----:B------:R-:W-:-:S04]  /*4b80*/  IMAD.MOV.U32 R2, RZ, RZ, R18 ;  /* 0x000000ffff027224 */ /* 0x000fc800078e0012 */
[----:B------:R-:W-:Y:S01]  /*4b90*/  IMAD.WIDE.U32 R2, R5, UR4, R2 ;  /* 0x0000000405027c25 */ /* 0x000fe2000f8e0002 */
[----:B------:R-:W-:-:S03]  /*4ba0*/  ULDC UR4, c[0x0][0x618] ;  /* 0x0001860000047ab9 */ /* 0x000fc60000000800 */
[----:B------:R-:W-:Y:S01]  /*4bb0*/  IMAD R5, R5, UR5, R4 ;  /* 0x0000000505057c24 */ /* 0x000fe2000f8e0204 */
[----:B------:R-:W-:Y:S01]  /*4bc0*/  ULDC UR5, c[0x0][0x154] ;  /* 0x0000550000057ab9 */ /* 0x000fe20000000800 */
[----:B0-----:R-:W-:Y:S02]  /*4bd0*/  IMAD.MOV R4, RZ, RZ, -R14 ;  /* 0x000000ffff047224 */ /* 0x001fe400078e0a0e */
[----:B------:R-:W0:Y:S01]  /*4be0*/  LDC R14, c[0x0][0x148] ;  /* 0x00005200ff0e7b82 */ /* 0x000e220000000800 */
[----:B------:R-:W-:Y:S02]  /*4bf0*/  IMAD.IADD R3, R3, 0x1, R5 ;  /* 0x0000000103037824 */ /* 0x000fe400078e0205 */
[----:B-1----:R-:W-:Y:S01]  /*4c00*/  IMAD R11, R12, R4, R11 ;  /* 0x000000040c0b7224 */ /* 0x002fe200078e020b */
[----:B------:R-:W-:Y:S02]  /*4c10*/  I2FP.F32.U32 R4, R9 ;  /* 0x0000000900047245 */ /* 0x000fe40000201000 */
[----:B------:R-:W-:-:S02]  /*4c20*/  SHF.R.U64 R12, R2, UR4, R3 ;  /* 0x00000004020c7c19 */ /* 0x000fc40008001203 */
[----:B------:R-:W-:Y:S01]  /*4c30*/  SHF.R.U32.HI R3, RZ, UR4, R3 ;  /* 0x00000004ff037c19 */ /* 0x000fe20008011603 */
[----:B------:R-:W-:Y:S01]  /*4c40*/  FMUL R4, R4, UR5 ;  /* 0x0000000504047c20 */ /* 0x000fe20008400000 */
[----:B------:R-:W-:Y:S02]  /*4c50*/  ULDC UR4, c[0x0][0x608] ;  /* 0x0001820000047ab9 */ /* 0x000fe40000000800 */
[--C-:B------:R-:W-:Y:S01]  /*4c60*/  SHF.R.U64 R15, R12, UR4, R3.reuse ;  /* 0x000000040c0f7c19 */ /* 0x100fe20008001203 */
[----:B------:R1:W2:Y:S01]  /*4c70*/  F2I.U32.TRUNC.NTZ R20, R4 ;  /* 0x0000000400147305 */ /* 0x0002a2000020f000 */
[----:B------:R-:W-:Y:S01]  /*4c80*/  SHF.R.U32.HI R2, RZ, UR4, R3 ;  /* 0x00000004ff027c19 */ /* 0x000fe20008011603 */
[----:B------:R-:W-:-:S03]  /*4c90*/  ULDC UR4, c[0x0][0x658] ;  /* 0x0001960000047ab9 */ /* 0x000fc60000000800 */
[--C-:B------:R-:W-:Y:S02]  /*4ca0*/  SHF.R.U64 R13, R15, UR4, R2.reuse ;  /* 0x000000040f0d7c19 */ /* 0x100fe40008001202 */
[----:B------:R-:W-:-:S03]  /*4cb0*/  SHF.R.U32.HI R19, RZ, UR4, R2 ;  /* 0x00000004ff137c19 */ /* 0x000fc60008011602 */
[----:B------:R-:W-:Y:S02]  /*4cc0*/  IMAD.MOV.U32 R2, RZ, RZ, R13 ;  /* 0x000000ffff027224 */ /* 0x000fe400078e000d */
[----:B------:R-:W-:Y:S01]  /*4cd0*/  IMAD.MOV.U32 R3, RZ, RZ, R19 ;  /* 0x000000ffff037224 */ /* 0x000fe200078e0013 */
[----:B-1----:R-:W-:Y:S06]  /*4ce0*/  @!P1 BRA `(.L_x_114) ;  /* 0x0000000000289947 */ /* 0x002fec0003800000 */
        /* <DEDUP_REMOVED lines=10> */
.L_x_114:
[----:B------:R-:W1:Y:S01]  /*4d90*/  LDC R4, c[0x0][0x65c] ;  /* 0x00019700ff047b82 */ /* 0x000e620000000800 */
[----:B------:R-:W-:Y:S01]  /*4da0*/  ULDC UR4, c[0x0][0x648] ;  /* 0x0001920000047ab9 */ /* 0x000fe20000000800 */
[----:B------:R-:W-:Y:S01]  /*4db0*/  LOP3.LUT R15, R15, UR16, RZ, 0xc0, !PT ;  /* 0x000000100f0f7c12 */ /* 0x000fe2000f8ec0ff */
[----:B--2---:R-:W-:Y:S01]  /*4dc0*/  IMAD.MOV R20, RZ, RZ, -R20 ;  /* 0x000000ffff147224 */ /* 0x004fe200078e0a14 */
[----:B------:R-:W-:Y:S01]  /*4dd0*/  SHF.R.U64 R2, R2, UR4, R3 ;  /* 0x0000000402027c19 */ /* 0x000fe20008001203 */
[----:B------:R-:W-:Y:S01]  /*4de0*/  ULDC UR4, c[0x0][0x638] ;  /* 0x00018e0000047ab9 */ /* 0x000fe20000000800 */
[----:B------:R-:W-:Y:S01]  /*4df0*/  LOP3.LUT R12, R12, UR15, RZ, 0xc0, !PT ;  /* 0x0000000f0c0c7c12 */ /* 0x000fe2000f8ec0ff */
[----:B------:R-:W-:Y:S01]  /*4e00*/  ULDC UR5, c[0x0][0x610] ;  /* 0x0001840000057ab9 */ /* 0x000fe20000000800 */
[----:B------:R-:W-:Y:S01]  /*4e10*/  IMAD.MOV.U32 R3, RZ, RZ, 0x1 ;  /* 0x00000001ff037424 */ /* 0x000fe200078e00ff */
[----:B-1----:R-:W-:Y:S01]  /*4e20*/  ISETP.NE.AND P1, PT, R4, 0x1, PT ;  /* 0x000000010400780c */ /* 0x002fe20003f25270 */
[----:B------:R-:W-:-:S02]  /*4e30*/  IMAD.MOV R4, RZ, RZ, -R2 ;  /* 0x000000ffff047224 */ /* 0x000fc400078e0a02 */
[----:B------:R-:W-:Y:S02]  /*4e40*/  IMAD R2, R2, UR17, R15 ;  /* 0x0000001102027c24 */ /* 0x000fe4000f8e020f */
[----:B------:R-:W-:Y:S01]  /*4e50*/  IMAD R13, R4, UR4, R13 ;  /* 0x00000004040d7c24 */ /* 0x000fe2000f8e020d */
[----:B------:R-:W-:-:S07]  /*4e60*/  ULDC UR4, c[0x0][0x600] ;  /* 0x0001800000047ab9 */ /* 0x000fce0000000800 */
[----:B0-----:R-:W-:-:S04]  /*4e70*/  @P1 IMAD R11, R14, R20, R9 ;  /* 0x000000140e0b1224 */ /* 0x001fc800078e0209 */
[----:B------:R-:W-:Y:S02]  /*4e80*/  IMAD R11, R2, UR5, R11 ;  /* 0x00000005020b7c24 */ /* 0x000fe4000f8e020b */
[----:B------:R-:W-:-:S05]  /*4e90*/  IMAD R2, R13, UR4, R12 ;  /* 0x000000040d027c24 */ /* 0x000fca000f8e020c */
[----:B------:R-:W-:Y:S02]  /*4ea0*/  SEL R22, R2, R11, !P1 ;  /* 0x0000000b02167207 */ /* 0x000fe40004800000 */
[----:B------:R-:W-:Y:S01]  /*4eb0*/  SEL R19, R11, R2, !P1 ;  /* 0x000000020b137207 */ /* 0x000fe20004800000 */
[----:B------:R-:W-:-:S07]  /*4ec0*/  IMAD.MOV.U32 R2, RZ, RZ, R10 ;  /* 0x000000ffff027224 */ /* 0x000fce00078e000a */
.L_x_112:
[----:B------:R-:W-:Y:S05]  /*4ed0*/  BSYNC B1 ;  /* 0x0000000000017941 */ /* 0x000fea0003800000 */
.L_x_111:
[----:B------:R-:W-:-:S13]  /*4ee0*/  LOP3.LUT P1, RZ, R3, 0xff, RZ, 0xc0, !PT ;  /* 0x000000ff03ff7812 */ /* 0x000fda000782c0ff */
[----:B------:R-:W-:Y:S05]  /*4ef0*/  @P1 BRA `(.L_x_115) ;  /* 0xfffffff400301947 */ /* 0x000fea000383ffff */
[----:B------:R-:W-:Y:S05]  /*4f00*/  BSYNC B0 ;  /* 0x0000000000007941 */ /* 0x000fea0003800000 */
.L_x_103:
[----:B------:R-:W-:-:S03]  /*4f10*/  UMOV UR4, 0xffffffff ;  /* 0xffffffff00047882 */ /* 0x000fc60000000000 */
[----:B------:R-:W-:Y:S05]  /*4f20*/  BRA.DIV UR4, `(.L_x_116) ;  /* 0x0000000604ac7947 */ /* 0x000fea000b800000 */
[----:B------:R-:W-:-:S13]  /*4f30*/  ELECT P6, URZ, PT ;  /* 0x00000000003f782f */ /* 0x000fda00038c0000 */
.L_x_135:
[----:B------:R-:W-:Y:S04]  /*4f40*/  BSSY B0, `(.L_x_117) ;  /* 0x0000046000007945 */ /* 0x000fe80003800000 */
[----:B------:R-:W-:Y:S05]  /*4f50*/  @!P6 BRA `(.L_x_118) ;  /* 0x000000040010e947 */ /* 0x000fea0003800000 */
[----:B------:R-:W-:-:S04]  /*4f60*/  LOP3.LUT R16, R16, 0x2, RZ, 0xfc, !PT ;  /* 0x0000000210107812 */ /* 0x000fc800078efcff */
[----:B------:R-:W-:-:S13]  /*4f70*/  ISETP.NE.AND P0, PT, R16, 0x3, PT ;  /* 0x000000031000780c */ /* 0x000fda0003f05270 */
[----:B------:R-:W-:Y:S05]  /*4f80*/  @!P0 BRA `(.L_x_119) ;  /* 0x0000000000048947 */ /* 0x000fea0003800000 */
[----:B------:R-:W-:Y:S01]  /*4f90*/  BPT.TRAP 0x1 ;  /* 0x000000040000795c */ /* 0x000fe20000300000 */
.L_x_119:
[----:B------:R-:W0:Y:S01]  /*4fa0*/  S2R R3, SR_CgaCtaId ;  /* 0x0000000000037919 */ /* 0x000e220000008800 */
[----:B------:R-:W-:Y:S02]  /*4fb0*/  MOV R2, 0x400 ;  /* 0x0000040000027802 */ /* 0x000fe40000000f00 */
[----:B------:R-:W-:Y:S02]  /*4fc0*/  SHF.L.U32 R4, R0, 0x1f, RZ ;  /* 0x0000001f00047819 */ /* 0x000fe400000006ff */
[----:B0-----:R-:W-:-:S05]  /*4fd0*/  LEA R2, R3, R2, 0x18 ;  /* 0x0000000203027211 */ /* 0x001fca00078ec0ff */
[----:B------:R-:W-:-:S04]  /*4fe0*/  VIADD R2, R2, 0x38 ;  /* 0x0000003802027836 */ /* 0x000fc80000000000 */
[C---:B------:R-:W-:Y:S02]  /*4ff0*/  IMAD R9, R7.reuse, 0x8, R2 ;  /* 0x0000000807097824 */ /* 0x040fe400078e0202 */
[----:B------:R-:W-:Y:S02]  /*5000*/  VIADD R7, R7, 0x1 ;  /* 0x0000000107077836 */ /* 0x000fe40000000000 */
[----:B------:R-:W0:Y:S03]  /*5010*/  SYNCS.PHASECHK.TRANS64.TRYWAIT P0, [R9+URZ], R4 ;  /* 0x00000004090075a7 */ /* 0x000e26000800017f */
[----:B------:R-:W-:-:S04]  /*5020*/  ISETP.NE.AND P1, PT, R7, 0x7, PT ;  /* 0x000000070700780c */ /* 0x000fc80003f25270 */
[----:B------:R-:W-:Y:S02]  /*5030*/  SEL R3, RZ, 0x1, P1 ;  /* 0x00000001ff037807 */ /* 0x000fe40000800000 */
[----:B------:R-:W-:Y:S02]  /*5040*/  SEL R7, R7, RZ, P1 ;  /* 0x000000ff07077207 */ /* 0x000fe40000800000 */
[----:B------:R-:W-:-:S03]  /*5050*/  LOP3.LUT R6, R0, R3, RZ, 0x3c, !PT ;  /* 0x0000000300067212 */ /* 0x000fc600078e3cff */
[----:B------:R-:W-:Y:S01]  /*5060*/  IMAD R8, R7, 0x8, R2 ;  /* 0x0000000807087824 */ /* 0x000fe200078e0202 */
[----:B------:R-:W-:Y:S01]  /*5070*/  SHF.L.U32 R5, R6, 0x1f, RZ ;  /* 0x0000001f06057819 */ /* 0x000fe200000006ff */
[----:B0-----:R-:W-:Y:S06]  /*5080*/  @!P0 BRA `(.L_x_120) ;  /* 0x0000000400748947 */ /* 0x001fec0003800000 */
.L_x_136:
[----:B------:R-:W1:Y:S01]  /*5090*/  SYNCS.PHASECHK.TRANS64.TRYWAIT P0, [R8+URZ], R5 ;  /* 0x00000005080075a7 */ /* 0x000e62000800017f */
[----:B------:R-:W-:-:S05]  /*50a0*/  VIADD R0, R7, 0x1 ;  /* 0x0000000107007836 */ /* 0x000fca0000000000 */
[----:B------:R-:W-:-:S04]  /*50b0*/  ISETP.NE.AND P1, PT, R0, 0x7, PT ;  /* 0x000000070000780c */ /* 0x000fc80003f25270 */
[----:B------:R-:W-:Y:S02]  /*50c0*/  SEL R3, RZ, 0x1, P1 ;  /* 0x00000001ff037807 */ /* 0x000fe40000800000 */
[----:B------:R-:W-:Y:S02]  /*50d0*/  SEL R7, R0, RZ, P1 ;  /* 0x000000ff00077207 */ /* 0x000fe40000800000 */
[----:B------:R-:W-:-:S03]  /*50e0*/  LOP3.LUT R6, R6, R3, RZ, 0x3c, !PT ;  /* 0x0000000306067212 */ /* 0x000fc600078e3cff */
[----:B0-----:R-:W-:Y:S01]  /*50f0*/  IMAD R9, R7, 0x8, R2 ;  /* 0x0000000807097824 */ /* 0x001fe200078e0202 */
[----:B------:R-:W-:Y:S01]  /*5100*/  SHF.L.U32 R4, R6, 0x1f, RZ ;  /* 0x0000001f06047819 */ /* 0x000fe200000006ff */
[----:B-1----:R-:W-:Y:S06]  /*5110*/  @!P0 BRA `(.L_x_121) ;  /* 0x0000000400648947 */ /* 0x002fec0003800000 */
.L_x_137:
        /* <DEDUP_REMOVED lines=9> */
.L_x_138:
        /* <DEDUP_REMOVED lines=9> */
.L_x_139:
[----:B------:R-:W1:Y:S01]  /*5240*/  SYNCS.PHASECHK.TRANS64.TRYWAIT P0, [R9+URZ], R4 ;  /* 0x00000004090075a7 */ /* 0x000e62000800017f */
[----:B------:R-:W-:-:S05]  /*5250*/  VIADD R0, R7, 0x1 ;  /* 0x0000000107007836 */ /* 0x000fca0000000000 */
[----:B------:R-:W-:-:S04]  /*5260*/  ISETP.NE.AND P1, PT, R0, 0x7, PT ;  /* 0x000000070000780c */ /* 0x000fc80003f25270 */
[----:B------:R-:W-:Y:S02]  /*5270*/  SEL R3, RZ, 0x1, P1 ;  /* 0x00000001ff037807 */ /* 0x000fe40000800000 */
[----:B------:R-:W-:Y:S02]  /*5280*/  SEL R7, R0, RZ, P1 ;  /* 0x000000ff00077207 */ /* 0x000fe40000800000 */
[----:B------:R-:W-:-:S03]  /*5290*/  LOP3.LUT R11, R6, R3, RZ, 0x3c, !PT ;  /* 0x00000003060b7212 */ /* 0x000fc600078e3cff */
[----:B------:R-:W-:Y:S01]  /*52a0*/  IMAD R6, R7, 0x8, R2 ;  /* 0x0000000807067824 */ /* 0x000fe200078e0202 */
[----:B0-----:R-:W-:Y:S01]  /*52b0*/  SHF.L.U32 R5, R11, 0x1f, RZ ;  /* 0x0000001f0b057819 */ /* 0x001fe200000006ff */
[----:B-1----:R-:W-:Y:S06]  /*52c0*/  @!P0 BRA `(.L_x_124) ;  /* 0x0000000400348947 */ /* 0x002fec0003800000 */
.L_x_140:
[----:B------:R-:W1:Y:S01]  /*52d0*/  SYNCS.PHASECHK.TRANS64.TRYWAIT P0, [R6+URZ], R5 ;  /* 0x00000005060075a7 */ /* 0x000e62000800017f */
[----:B------:R-:W-:-:S05]  /*52e0*/  VIADD R0, R7, 0x1 ;  /* 0x0000000107007836 */ /* 0x000fca0000000000 */
[----:B------:R-:W-:-:S04]  /*52f0*/  ISETP.NE.AND P1, PT, R0, 0x7, PT ;  /* 0x000000070000780c */ /* 0x000fc80003f25270 */
[----:B0-----:R-:W-:Y:S02]  /*5300*/  SEL R4, RZ, 0x1, P1 ;  /* 0x00000001ff047807 */ /* 0x001fe40000800000 */
[----:B------:R-:W-:Y:S02]  /*5310*/  SEL R3, R0, RZ, P1 ;  /* 0x000000ff00037207 */ /* 0x000fe40000800000 */
[----:B------:R-:W-:Y:S01]  /*5320*/  LOP3.LUT R0, R11, R4, RZ, 0x3c, !PT ;  /* 0x000000040b007212 */ /* 0x000fe200078e3cff */
[----:B-1----:R-:W-:Y:S06]  /*5330*/  @!P0 BRA `(.L_x_125) ;  /* 0x00000004002c8947 */ /* 0x002fec0003800000 */
.L_x_141:
[----:B------:R-:W-:Y:S01]  /*5340*/  IMAD R3, R3, 0x8, R2 ;  /* 0x0000000803037824 */ /* 0x000fe200078e0202 */
[----:B------:R-:W-:-:S07]  /*5350*/  SHF.L.U32 R0, R0, 0x1f, RZ ;  /* 0x0000001f00007819 */ /* 0x000fce00000006ff */
.L_x_126:
[----:B-1----:R1:W2:Y:S02]  /*5360*/  SYNCS.PHASECHK.TRANS64.TRYWAIT P0, [R3+URZ], R0 ;  /* 0x00000000030075a7 */ /* 0x0022a4000800017f */
[----:B--2---:R-:W-:Y:S05]  /*5370*/  @!P0 NANOSLEEP.SYNCS 0x989680 ;  /* 0x009896800000895d */ /* 0x004fea0003900000 */
[----:B------:R-:W2:Y:S02]  /*5380*/  @!P0 SYNCS.PHASECHK.TRANS64 P0, [R3+URZ], R0 ;  /* 0x00000000030085a7 */ /* 0x000ea4000800007f */
[----:B--2---:R-:W-:Y:S05]  /*5390*/  @!P0 BRA `(.L_x_126) ;  /* 0xfffffffc00f08947 */ /* 0x004fea000383ffff */
.L_x_118:
[----:B------:R-:W-:Y:S05]  /*53a0*/  BSYNC B0 ;  /* 0x0000000000007941 */ /* 0x000fea0003800000 */
.L_x_117:
[----:B------:R-:W-:Y:S05]  /*53b0*/  EXIT ;  /* 0x000000000000794d */ /* 0x000fea0003800000 */
.L_x_15:
[----:B-1----:R1:W2:Y:S02]  /*53c0*/  SYNCS.PHASECHK.TRANS64.TRYWAIT P0, [R63+URZ], R0 ;  /* 0x000000003f0075a7 */ /* 0x0022a4000800017f */
[----:B--2---:R-:W-:Y:S05]  /*53d0*/  @!P0 NANOSLEEP.SYNCS 0x989680 ;  /* 0x009896800000895d */ /* 0x004fea0003900000 */
[----:B------:R-:W2:Y:S02]  /*53e0*/  @!P0 SYNCS.PHASECHK.TRANS64 P0, [R63+URZ], R0 ;  /* 0x000000003f0085a7 */ /* 0x000ea4000800007f */
[----:B--2---:R-:W-:Y:S05]  /*53f0*/  @!P0 BRA `(.L_x_15) ;  /* 0xfffffffc00f08947 */ /* 0x004fea000383ffff */
[----:B------:R-:W-:Y:S05]  /*5400*/  BRA `(.L_x_127) ;  /* 0xffffffc000587947 */ /* 0x000fea000383ffff */
.L_x_20:
[----:B--2---:R2:W3:Y:S02]  /*5410*/  SYNCS.PHASECHK.TRANS64.TRYWAIT P1, [R3+URZ], R0 ;  /* 0x00000000030075a7 */ /* 0x0044e4000802017f */
[----:B---3--:R-:W-:Y:S05]  /*5420*/  @!P1 NANOSLEEP.SYNCS 0x989680 ;  /* 0x009896800000995d */ /* 0x008fea0003900000 */
[----:B------:R-:W3:Y:S02]  /*5430*/  @!P1 SYNCS.PHASECHK.TRANS64 P1, [R3+URZ], R0 ;  /* 0x00000000030095a7 */ /* 0x000ee4000802007f */
[----:B---3--:R-:W-:Y:S05]  /*5440*/  @!P1 BRA `(.L_x_20) ;  /* 0xfffffffc00f09947 */ /* 0x008fea000383ffff */
[----:B------:R-:W-:Y:S05]  /*5450*/  BRA `(.L_x_19) ;  /* 0xffffffc000c07947 */ /* 0x000fea000383ffff */
.L_x_25:
[----:B--2---:R-:W-:-:S04]  /*5460*/  IMAD.U32 R4, RZ, RZ, UR4 ;  /* 0x00000004ff047e24 */ /* 0x004fc8000f8e00ff */
[----:B------:R2:W3:Y:S03]  /*5470*/  SYNCS.PHASECHK.TRANS64.TRYWAIT P1, [R4+URZ], R3 ;  /* 0x00000003040075a7 */ /* 0x0004e6000802017f */
[----:B---3--:R-:W-:Y:S05]  /*5480*/  @!P1 NANOSLEEP.SYNCS 0x989680 ;  /* 0x009896800000995d */ /* 0x008fea0003900000 */
[----:B------:R-:W3:Y:S02]  /*5490*/  @!P1 SYNCS.PHASECHK.TRANS64 P1, [R4+URZ], R3 ;  /* 0x00000003040095a7 */ /* 0x000ee4000802007f */
[----:B---3--:R-:W-:Y:S05]  /*54a0*/  @!P1 BRA `(.L_x_25) ;  /* 0xfffffffc00ec9947 */ /* 0x008fea000383ffff */
[----:B------:R-:W-:Y:S05]  /*54b0*/  BRA `(.L_x_24) ;  /* 0xffffffc400387947 */ /* 0x000fea000383ffff */
.L_x_31:
[----:B---3--:R3:W4:Y:S02]  /*54c0*/  SYNCS.PHASECHK.TRANS64.TRYWAIT P0, [R63+URZ+0x10], R0 ;  /* 0x000010003f0075a7 */ /* 0x008724000800017f */
[----:B----4-:R-:W-:Y:S05]  /*54d0*/  @!P0 NANOSLEEP.SYNCS 0x989680 ;  /* 0x009896800000895d */ /* 0x010fea0003900000 */
[----:B------:R-:W4:Y:S02]  /*54e0*/  @!P0 SYNCS.PHASECHK.TRANS64 P0, [R63+URZ+0x10], R0 ;  /* 0x000010003f0085a7 */ /* 0x000f24000800007f */
[----:B----4-:R-:W-:Y:S05]  /*54f0*/  @!P0 BRA `(.L_x_31) ;  /* 0xfffffffc00f08947 */ /* 0x010fea000383ffff */
[----:B------:R-:W-:Y:S05]  /*5500*/  BRA `(.L_x_128) ;  /* 0xffffffc800407947 */ /* 0x000fea000383ffff */
.L_x_104:
[----:B------:R-:W-:Y:S01]  /*5510*/  BSSY B1, `(.L_x_129) ;  /* 0x0000006000017945 */ /* 0x000fe20003800000 */
[----:B------:R-:W-:-:S07]  /*5520*/  IMAD.MOV.U32 R15, RZ, RZ, -0x1 ;  /* 0xffffffffff0f7424 */ /* 0x000fce00078e00ff */
[----:B-----5:R-:W-:Y:S05]  /*5530*/  WARPSYNC.COLLECTIVE R15, `(.L_x_130) ;  /* 0x000000000f0c7348 */ /* 0x020fea0003c00000 */
[----:B------:R-:W-:Y:S02]  /*5540*/  ELECT P6, UR62, PT ;  /* 0x00000000003e782f */ /* 0x000fe400038c0000 */
[----:B------:R-:W-:Y:S01]  /*5550*/  MOV R14, UR62 ;  /* 0x0000003e000e7c02 */ /* 0x000fe20008000f00 */
[----:B-----5:R-:W-:Y:S10]  /*5560*/  ENDCOLLECTIVE ;  /* 0x000000000000791b */ /* 0x020ff40003800000 */
.L_x_130:
[----:B------:R-:W-:Y:S05]  /*5570*/  BSYNC B1 ;  /* 0x0000000000017941 */ /* 0x000fea0003800000 */
.L_x_129:
[----:B------:R-:W-:Y:S05]  /*5580*/  BRA `(.L_x_131) ;  /* 0xffffffec00987947 */ /* 0x000fea000383ffff */
.L_x_107:
[----:B0-----:R0:W1:Y:S02]  /*5590*/  SYNCS.PHASECHK.TRANS64.TRYWAIT P1, [R10+URZ+0x38], R5 ;  /* 0x000038050a0075a7 */ /* 0x001064000802017f */
[----:B-1----:R-:W-:Y:S05]  /*55a0*/  @!P1 NANOSLEEP.SYNCS 0x989680 ;  /* 0x009896800000995d */ /* 0x002fea0003900000 */
[----:B------:R-:W1:Y:S02]  /*55b0*/  @!P1 SYNCS.PHASECHK.TRANS64 P1, [R10+URZ+0x38], R5 ;  /* 0x000038050a0095a7 */ /* 0x000e64000802007f */
[----:B-1----:R-:W-:Y:S05]  /*55c0*/  @!P1 BRA `(.L_x_107) ;  /* 0xfffffffc00f09947 */ /* 0x002fea000383ffff */
[----:B------:R-:W-:Y:S05]  /*55d0*/  BRA `(.L_x_132) ;  /* 0xffffffec00cc7947 */ /* 0x000fea000383ffff */
.L_x_116:
[----:B------:R-:W-:Y:S01]  /*55e0*/  BSSY B0, `(.L_x_133) ;  /* 0x0000006000007945 */ /* 0x000fe20003800000 */
[----:B------:R-:W-:-:S07]  /*55f0*/  IMAD.MOV.U32 R15, RZ, RZ, -0x1 ;  /* 0xffffffffff0f7424 */ /* 0x000fce00078e00ff */
[----:B-----5:R-:W-:Y:S05]  /*5600*/  WARPSYNC.COLLECTIVE R15, `(.L_x_134) ;  /* 0x000000000f0c7348 */ /* 0x020fea0003c00000 */
[----:B------:R-:W-:Y:S02]  /*5610*/  ELECT P6, UR62, PT ;  /* 0x00000000003e782f */ /* 0x000fe400038c0000 */
[----:B------:R-:W-:Y:S01]  /*5620*/  MOV R14, UR62 ;  /* 0x0000003e000e7c02 */ /* 0x000fe20008000f00 */
[----:B-----5:R-:W-:Y:S10]  /*5630*/  ENDCOLLECTIVE ;  /* 0x000000000000791b */ /* 0x020ff40003800000 */
.L_x_134:
[----:B------:R-:W-:Y:S05]  /*5640*/  BSYNC B0 ;  /* 0x0000000000007941 */ /* 0x000fea0003800000 */
.L_x_133:
[----:B------:R-:W-:Y:S05]  /*5650*/  BRA `(.L_x_135) ;  /* 0xfffffff800387947 */ /* 0x000fea000383ffff */
.L_x_120:
[----:B0-----:R0:W1:Y:S02]  /*5660*/  SYNCS.PHASECHK.TRANS64.TRYWAIT P0, [R9+URZ], R4 ;  /* 0x00000004090075a7 */ /* 0x001064000800017f */
[----:B-1----:R-:W-:Y:S05]  /*5670*/  @!P0 NANOSLEEP.SYNCS 0x989680 ;  /* 0x009896800000895d */ /* 0x002fea0003900000 */
[----:B------:R-:W1:Y:S02]  /*5680*/  @!P0 SYNCS.PHASECHK.TRANS64 P0, [R9+URZ], R4 ;  /* 0x00000004090085a7 */ /* 0x000e64000800007f */
[----:B-1----:R-:W-:Y:S05]  /*5690*/  @!P0 BRA `(.L_x_120) ;  /* 0xfffffffc00f08947 */ /* 0x002fea000383ffff */
[----:B------:R-:W-:Y:S05]  /*56a0*/  BRA `(.L_x_136) ;  /* 0xfffffff800787947 */ /* 0x000fea000383ffff */
.L_x_121:
[----:B0-----:R0:W1:Y:S02]  /*56b0*/  SYNCS.PHASECHK.TRANS64.TRYWAIT P0, [R8+URZ], R5 ;  /* 0x00000005080075a7 */ /* 0x001064000800017f */
[----:B-1----:R-:W-:Y:S05]  /*56c0*/  @!P0 NANOSLEEP.SYNCS 0x989680 ;  /* 0x009896800000895d */ /* 0x002fea0003900000 */
[----:B------:R-:W1:Y:S02]  /*56d0*/  @!P0 SYNCS.PHASECHK.TRANS64 P0, [R8+URZ], R5 ;  /* 0x00000005080085a7 */ /* 0x000e64000800007f */
[----:B-1----:R-:W-:Y:S05]  /*56e0*/  @!P0 BRA `(.L_x_121) ;  /* 0xfffffffc00f08947 */ /* 0x002fea000383ffff */
[----:B------:R-:W-:Y:S05]  /*56f0*/  BRA `(.L_x_137) ;  /* 0xfffffff800887947 */ /* 0x000fea000383ffff */
.L_x_122:
[----:B0-----:R0:W1:Y:S02]  /*5700*/  SYNCS.PHASECHK.TRANS64.TRYWAIT P0, [R9+URZ], R4 ;  /* 0x00000004090075a7 */ /* 0x001064000800017f */
[----:B-1----:R-:W-:Y:S05]  /*5710*/  @!P0 NANOSLEEP.SYNCS 0x989680 ;  /* 0x009896800000895d */ /* 0x002fea0003900000 */
[----:B------:R-:W1:Y:S02]  /*5720*/  @!P0 SYNCS.PHASECHK.TRANS64 P0, [R9+URZ], R4 ;  /* 0x00000004090085a7 */ /* 0x000e64000800007f */
[----:B-1----:R-:W-:Y:S05]  /*5730*/  @!P0 BRA `(.L_x_122) ;  /* 0xfffffffc00f08947 */ /* 0x002fea000383ffff */
[----:B------:R-:W-:Y:S05]  /*5740*/  BRA `(.L_x_138) ;  /* 0xfffffff800987947 */ /* 0x000fea000383ffff */
.L_x_123:
[----:B0-----:R0:W1:Y:S02]  /*5750*/  SYNCS.PHASECHK.TRANS64.TRYWAIT P0, [R8+URZ], R5 ;  /* 0x00000005080075a7 */ /* 0x001064000800017f */
[----:B-1----:R-:W-:Y:S05]  /*5760*/  @!P0 NANOSLEEP.SYNCS 0x989680 ;  /* 0x009896800000895d */ /* 0x002fea0003900000 */
[----:B------:R-:W1:Y:S02]  /*5770*/  @!P0 SYNCS.PHASECHK.TRANS64 P0, [R8+URZ], R5 ;  /* 0x00000005080085a7 */ /* 0x000e64000800007f */
[----:B-1----:R-:W-:Y:S05]  /*5780*/  @!P0 BRA `(.L_x_123) ;  /* 0xfffffffc00f08947 */ /* 0x002fea000383ffff */
[----:B------:R-:W-:Y:S05]  /*5790*/  BRA `(.L_x_139) ;  /* 0xfffffff800a87947 */ /* 0x000fea000383ffff */
.L_x_124:
[----:B0-----:R0:W1:Y:S02]  /*57a0*/  SYNCS.PHASECHK.TRANS64.TRYWAIT P0, [R9+URZ], R4 ;  /* 0x00000004090075a7 */ /* 0x001064000800017f */
[----:B-1----:R-:W-:Y:S05]  /*57b0*/  @!P0 NANOSLEEP.SYNCS 0x989680 ;  /* 0x009896800000895d */ /* 0x002fea0003900000 */
[----:B------:R-:W1:Y:S02]  /*57c0*/  @!P0 SYNCS.PHASECHK.TRANS64 P0, [R9+URZ], R4 ;  /* 0x00000004090085a7 */ /* 0x000e64000800007f */
[----:B-1----:R-:W-:Y:S05]  /*57d0*/  @!P0 BRA `(.L_x_124) ;  /* 0xfffffffc00f08947 */ /* 0x002fea000383ffff */
[----:B------:R-:W-:Y:S05]  /*57e0*/  BRA `(.L_x_140) ;  /* 0xfffffff800b87947 */ /* 0x000fea000383ffff */
.L_x_125:
[----:B0-----:R0:W1:Y:S02]  /*57f0*/  SYNCS.PHASECHK.TRANS64.TRYWAIT P0, [R6+URZ], R5 ;  /* 0x00000005060075a7 */ /* 0x001064000800017f */
[----:B-1----:R-:W-:Y:S05]  /*5800*/  @!P0 NANOSLEEP.SYNCS 0x989680 ;  /* 0x009896800000895d */ /* 0x002fea0003900000 */
[----:B------:R-:W1:Y:S02]  /*5810*/  @!P0 SYNCS.PHASECHK.TRANS64 P0, [R6+URZ], R5 ;  /* 0x00000005060085a7 */ /* 0x000e64000800007f */
[----:B-1----:R-:W-:Y:S05]  /*5820*/  @!P0 BRA `(.L_x_125) ;  /* 0xfffffffc00f08947 */ /* 0x002fea000383ffff */
[----:B------:R-:W-:Y:S05]  /*5830*/  BRA `(.L_x_141) ;  /* 0xfffffff800c07947 */ /* 0x000fea000383ffff */
.L_x_142:
[----:B------:R-:W-:-:S00]  /*5840*/  BRA `(.L_x_142) ;  /* 0xfffffffc00fc7947 */ /* 0x000fc0000383ffff */
[----:B------:R-:W-:-:S00]  /*5850*/  NOP ;  /* 0x0000000000007918 */ /* 0x000fc00000000000 */
        /* <DEDUP_REMOVED lines=10> */
.L_x_143:


//--------------------- .nv.global.init           --------------------------
	.section	.nv.global.init,"aw",@progbits
.nv.global.init:
	.type		$str$22,@object
	.size		$str$22,($str$23 - $str$22)
$str$22:
        /*0000*/ 	.byte	0x6b, 0x5f, 0x74, 0x69, 0x6c, 0x65, 0x5f, 0x63, 0x6f, 0x75, 0x6e, 0x74, 0x20, 0x3e, 0x3d, 0x20
        /*0010*/ 	.byte	0x31, 0x00
	.type		$str$23,@object
	.size		$str$23,(__unnamed_1 - $str$23)
$str$23:
        /*0012*/ 	.byte	0x2f, 0x74, 0x6d, 0x70, 0x2f, 0x63, 0x75, 0x74, 0x6c, 0x61, 0x73, 0x73, 0x5f, 0x73, 0x77, 0x65
        /*0022*/ 	.byte	0x65, 0x70, 0x5f, 0x73, 0x72, 0x63, 0x2f, 0x69, 0x6e, 0x63, 0x6c, 0x75, 0x64, 0x65, 0x2f, 0x63
        /*0032*/ 	.byte	0x75, 0x74, 0x6c, 0x61, 0x73, 0x73, 0x2f, 0x67, 0x65, 0x6d, 0x6d, 0x2f, 0x63, 0x6f, 0x6c, 0x6c
        /*0042*/ 	.byte	0x65, 0x63, 0x74, 0x69, 0x76, 0x65, 0x2f, 0x73, 0x6d, 0x39, 0x30, 0x5f, 0x6d, 0x6d, 0x61, 0x5f
        /*0052*/ 	.byte	0x74, 0x6d, 0x61, 0x5f, 0x67, 0x6d, 0x6d, 0x61, 0x5f, 0x73, 0x73, 0x5f, 0x77, 0x61, 0x72, 0x70
        /*0062*/ 	.byte	0x73, 0x70, 0x65, 0x63, 0x69, 0x61, 0x6c, 0x69, 0x7a, 0x65, 0x64, 0x2e, 0x68, 0x70, 0x70, 0x00
	.type		__unnamed_1,@object
	.size		__unnamed_1,(.L_0 - __unnamed_1)
__unnamed_1:
        /*0072*/ 	.byte	0x76, 0x6f, 0x69, 0x64, 0x20, 0x63, 0x75, 0x74, 0x6c, 0x61, 0x73, 0x73, 0x3a, 0x3a, 0x67, 0x65
        /* <DEDUP_REMOVED lines=171> */
        /*0b32*/ 	.byte	0x65, 0x6e, 0x74, 0x69, 0x74, 0x79, 0x5d, 0x00
.L_0:


//--------------------- .nv.shared._ZN7cutlass13device_kernelINS_4gemm6kernel13GemmUniversalIN4cute5tupleIJiiiiEEENS1_10collective13CollectiveMmaINS1_34MainloopSm90TmaGmmaWarpSpecializedILi7ENS5_IJNS4_1CILi1EEESB_SB_EEENS1_32KernelTmaWarpSpecializedPingpongEEENS5_IJNSA_ILi64EEESF_SF_EEEaNS5_IJlSB_lEEEaSH_NS4_8TiledMMAINS4_8MMA_AtomIJNS4_4SM904GMMA26MMA_64x64x32_S32S8S8_SS_TNEEEENS4_6LayoutISC_NS5_IJNSA_ILi0EEESP_SP_EEEEENS5_IJNS4_10UnderscoreESS_SS_EEEEENS4_13SM90_TMA_LOADENS4_14ComposedLayoutINS4_7SwizzleILi2ELi4ELi3EEENS4_18smem_ptr_flag_bitsILi8EEENSO_INS5_IJNSA_ILi8EEESF_EEENS5_IJSF_SB_EEEEEEEvNS4_8identityESV_S15_vS16_EENS_8epilogue10collective6detail29Sm90TmaWarpSpecializedAdapterINS19_15DefaultEpilogueIaSH_SH_NS18_6thread17LinearCombinationIaLi1EiiLNS1D_9ScaleType4KindE0ELNS_15FloatRoundStyleE2EaEENS1_15EpilogueDefaultEEEEEvvEEEEvNT_6ParamsE --------------------------
	.section	.nv.shared._ZN7cutlass13device_kernelINS_4gemm6kernel13GemmUniversalIN4cute5tupleIJiiiiEEENS1_10collective13CollectiveMmaINS1_34MainloopSm90TmaGmmaWarpSpecializedILi7ENS5_IJNS4_1CILi1EEESB_SB_EEENS1_32KernelTmaWarpSpecializedPingpongEEENS5_IJNSA_ILi64EEESF_SF_EEEaNS5_IJlSB_lEEEaSH_NS4_8TiledMMAINS4_8MMA_AtomIJNS4_4SM904GMMA26MMA_64x64x32_S32S8S8_SS_TNEEEENS4_6LayoutISC_NS5_IJNSA_ILi0EEESP_SP_EEEEENS5_IJNS4_10UnderscoreESS_SS_EEEEENS4_13SM90_TMA_LOADENS4_14ComposedLayoutINS4_7SwizzleILi2ELi4ELi3EEENS4_18smem_ptr_flag_bitsILi8EEENSO_INS5_IJNSA_ILi8EEESF_EEENS5_IJSF_SB_EEEEEEEvNS4_8identityESV_S15_vS16_EENS_8epilogue10collective6detail29Sm90TmaWarpSpecializedAdapterINS19_15DefaultEpilogueIaSH_SH_NS18_6thread17LinearCombinationIaLi1EiiLNS1D_9ScaleType4KindE0ELNS_15FloatRoundStyleE2EaEENS1_15EpilogueDefaultEEEEEvvEEEEvNT_6ParamsE,"aw",@nobits
	.sectionflags	@""
	.align	16
	.zero		1024


//--------------------- .nv.shared.reserved.0     --------------------------
	.section	.nv.shared.reserved.0,"aw",@nobits
	.weak		__nv_reservedSMEM_offset_0_alias
	.size		__nv_reservedSMEM_offset_0_alias, 0, 0
	.other		__nv_reservedSMEM_offset_0_alias,@"STO_CUDA_RESERVED_SHARED STV_DEFAULT"
__nv_reservedSMEM_offset_0_alias:
	.zero		0


//--------------------- .nv.global                --------------------------
	.section	.nv.global,"aw",@nobits
.nv.global:
	.type		_ZN40_INTERNAL_71af7656_4_k_cu_15e8b2ac_313084cute1_E,@object
	.size		_ZN40_INTERNAL_71af7656_4_k_cu_15e8b2ac_313084cute1_E,(_ZN40_INTERNAL_71af7656_4_k_cu_15e8b2ac_313084cuda3std3__45__cpo6cbeginE - _ZN40_INTERNAL_71af7656_4_k_cu_15e8b2ac_313084cute1_E)
_ZN40_INTERNAL_71af7656_4_k_cu_15e8b2ac_313084cute1_E:
	.zero		1
	.type		_ZN40_INTERNAL_71af7656_4_k_cu_15e8b2ac_313084cuda3std3__45__cpo6cbeginE,@object
	.size		_ZN40_INTERNAL_71af7656_4_k_cu_15e8b2ac_313084cuda3std3__45__cpo6cbeginE,(_ZN40_INTERNAL_71af7656_4_k_cu_15e8b2ac_313084cuda3std3__48in_placeE - _ZN40_INTERNAL_71af7656_4_k_cu_15e8b2ac_313084cuda3std3__45__cpo6cbeginE)
_ZN40_INTERNAL_71af7656_4_k_cu_15e8b2ac_313084cuda3std3__45__cpo6cbeginE:
	.zero		1
	.type		_ZN40_INTERNAL_71af7656_4_k_cu_15e8b2ac_313084cuda3std3__48in_placeE,@object
	.size		_ZN40_INTERNAL_71af7656_4_k_cu_15e8b2ac_313084cuda3std3__48in_placeE,(_ZN40_INTERNAL_71af7656_4_k_cu_15e8b2ac_313084cuda3std6ranges3__45__cpo9iter_moveE - _ZN40_INTERNAL_71af7656_4_k_cu_15e8b2ac_313084cuda3std3__48in_placeE)
_ZN40_INTERNAL_71af7656_4_k_cu_15e8b2ac_313084cuda3std3__48in_placeE:
	.zero		1
	.type		_ZN40_INTERNAL_71af7656_4_k_cu_15e8b2ac_313084cuda3std6ranges3__45__cpo9iter_moveE,@object
	.size		_ZN40_INTERNAL_71af7656_4_k_cu_15e8b2ac_313084cuda3std6ranges3__45__cpo9iter_moveE,(_ZN40_INTERNAL_71af7656_4_k_cu_15e8b2ac_313084cuda3std3__45__cpo5beginE - _ZN40_INTERNAL_71af7656_4_k_cu_15e8b2ac_313084cuda3std6ranges3__45__cpo9iter_moveE)
_ZN40_INTERNAL_71af7656_4_k_cu_15e8b2ac_313084cuda3std6ranges3__45__cpo9iter_moveE:
	.zero		1
	.type		_ZN40_INTERNAL_71af7656_4_k_cu_15e8b2ac_313084cuda3std3__45__cpo5beginE,@object
	.size		_ZN40_INTERNAL_71af7656_4_k_cu_15e8b2ac_313084cuda3std3__45__cpo5beginE,(_ZN40_INTERNAL_71af7656_4_k_cu_15e8b2ac_313084cuda3std3__442_GLOBAL__N__71af7656_4_k_cu_15e8b2ac_313086ignoreE - _ZN40_INTERNAL_71af7656_4_k_cu_15e8b2ac_313084cuda3std3__45__cpo5beginE)
_ZN40_INTERNAL_71af7656_4_k_cu_15e8b2ac_313084cuda3std3__45__cpo5beginE:
	.zero		1
	.type		_ZN40_INTERNAL_71af7656_4_k_cu_15e8b2ac_313084cuda3std3__442_GLOBAL__N__71af7656_4_k_cu_15e8b2ac_313086ignoreE,@object
	.size		_ZN40_INTERNAL_71af7656_4_k_cu_15e8b2ac_313084cuda3std3__442_GLOBAL__N__71af7656_4_k_cu_15e8b2ac_313086ignoreE,(_ZN40_INTERNAL_71af7656_4_k_cu_15e8b2ac_313084cute7productE - _ZN40_INTERNAL_71af7656_4_k_cu_15e8b2ac_313084cuda3std3__442_GLOBAL__N__71af7656_4_k_cu_15e8b2ac_313086ignoreE)
_ZN40_INTERNAL_71af7656_4_k_cu_15e8b2ac_313084cuda3std3__442_GLOBAL__N__71af7656_4_k_cu_15e8b2ac_313086ignoreE:
	.zero		1
	.type		_ZN40_INTERNAL_71af7656_4_k_cu_15e8b2ac_313084cute7productE,@object
	.size		_ZN40_INTERNAL_71af7656_4_k_cu_15e8b2ac_313084cute7productE,(_ZN40_INTERNAL_71af7656_4_k_cu_15e8b2ac_313084cuda3std3__45__cpo3endE - _ZN40_INTERNAL_71af7656_4_k_cu_15e8b2ac_313084cute7productE)
_ZN40_INTERNAL_71af7656_4_k_cu_15e8b2ac_313084cute7productE:
	.zero		1
	.type		_ZN40_INTERNAL_71af7656_4_k_cu_15e8b2ac_313084cuda3std3__45__cpo3endE,@object
	.size		_ZN40_INTERNAL_71af7656_4_k_cu_15e8b2ac_313084cuda3std3__45__cpo3endE,(_ZN40_INTERNAL_71af7656_4_k_cu_15e8b2ac_313084cuda3std3__419piecewise_constructE - _ZN40_INTERNAL_71af7656_4_k_cu_15e8b2ac_313084cuda3std3__45__cpo3endE)
_ZN40_INTERNAL_71af7656_4_k_cu_15e8b2ac_313084cuda3std3__45__cpo3endE:
	.zero		1
	.type		_ZN40_INTERNAL_71af7656_4_k_cu_15e8b2ac_313084cuda3std3__419piecewise_constructE,@object
	.size		_ZN40_INTERNAL_71af7656_4_k_cu_15e8b2ac_313084cuda3std3__419piecewise_constructE,(_ZN40_INTERNAL_71af7656_4_k_cu_15e8b2ac_313084cuda3std3__45__cpo4cendE - _ZN40_INTERNAL_71af7656_4_k_cu_15e8b2ac_313084cuda3std3__419piecewise_constructE)
_ZN40_INTERNAL_71af7656_4_k_cu_15e8b2ac_313084cuda3std3__419piecewise_constructE:
	.zero		1
	.type		_ZN40_INTERNAL_71af7656_4_k_cu_15e8b2ac_313084cuda3std3__45__cpo4cendE,@object
	.size		_ZN40_INTERNAL_71af7656_4_k_cu_15e8b2ac_313084cuda3std3__45__cpo4cendE,(_ZN40_INTERNAL_71af7656_4_k_cu_15e8b2ac_313084cuda3std6ranges3__45__cpo4swapE - _ZN40_INTERNAL_71af7656_4_k_cu_15e8b2ac_313084cuda3std3__45__cpo4cendE)
_ZN40_INTERNAL_71af7656_4_k_cu_15e8b2ac_313084cuda3std3__45__cpo4cendE:
	.zero		1
	.type		_ZN40_INTERNAL_71af7656_4_k_cu_15e8b2ac_313084cuda3std6ranges3__45__cpo4swapE,@object
	.size		_ZN40_INTERNAL_71af7656_4_k_cu_15e8b2ac_313084cuda3std6ranges3__45__cpo4swapE,(.L_8 - _ZN40_INTERNAL_71af7656_4_k_cu_15e8b2ac_313084cuda3std6ranges3__45__cpo4swapE)
_ZN40_INTERNAL_71af7656_4_k_cu_15e8b2ac_313084cuda3std6ranges3__45__cpo4swapE:
	.zero		1
.L_8:


//--------------------- .nv.constant0._ZN7cutlass13device_kernelINS_4gemm6kernel13GemmUniversalIN4cute5tupleIJiiiiEEENS1_10collective13CollectiveMmaINS1_34MainloopSm90TmaGmmaWarpSpecializedILi7ENS5_IJNS4_1CILi1EEESB_SB_EEENS1_32KernelTmaWarpSpecializedPingpongEEENS5_IJNSA_ILi64EEESF_SF_EEEaNS5_IJlSB_lEEEaSH_NS4_8TiledMMAINS4_8MMA_AtomIJNS4_4SM904GMMA26MMA_64x64x32_S32S8S8_SS_TNEEEENS4_6LayoutISC_NS5_IJNSA_ILi0EEESP_SP_EEEEENS5_IJNS4_10UnderscoreESS_SS_EEEEENS4_13SM90_TMA_LOADENS4_14ComposedLayoutINS4_7SwizzleILi2ELi4ELi3EEENS4_18smem_ptr_flag_bitsILi8EEENSO_INS5_IJNSA_ILi8EEESF_EEENS5_IJSF_SB_EEEEEEEvNS4_8identityESV_S15_vS16_EENS_8epilogue10collective6detail29Sm90TmaWarpSpecializedAdapterINS19_15DefaultEpilogueIaSH_SH_NS18_6thread17LinearCombinationIaLi1EiiLNS1D_9ScaleType4KindE0ELNS_15FloatRoundStyleE2EaEENS1_15EpilogueDefaultEEEEEvvEEEEvNT_6ParamsE --------------------------
	.section	.nv.constant0._ZN7cutlass13device_kernelINS_4gemm6kernel13GemmUniversalIN4cute5tupleIJiiiiEEENS1_10collective13CollectiveMmaINS1_34MainloopSm90TmaGmmaWarpSpecializedILi7ENS5_IJNS4_1CILi1EEESB_SB_EEENS1_32KernelTmaWarpSpecializedPingpongEEENS5_IJNSA_ILi64EEESF_SF_EEEaNS5_IJlSB_lEEEaSH_NS4_8TiledMMAINS4_8MMA_AtomIJNS4_4SM904GMMA26MMA_64x64x32_S32S8S8_SS_TNEEEENS4_6LayoutISC_NS5_IJNSA_ILi0EEESP_SP_EEEEENS5_IJNS4_10UnderscoreESS_SS_EEEEENS4_13SM90_TMA_LOADENS4_14ComposedLayoutINS4_7SwizzleILi2ELi4ELi3EEENS4_18smem_ptr_flag_bitsILi8EEENSO_INS5_IJNSA_ILi8EEESF_EEENS5_IJSF_SB_EEEEEEEvNS4_8identityESV_S15_vS16_EENS_8epilogue10collective6detail29Sm90TmaWarpSpecializedAdapterINS19_15DefaultEpilogueIaSH_SH_NS18_6thread17LinearCombinationIaLi1EiiLNS1D_9ScaleType4KindE0ELNS_15FloatRoundStyleE2EaEENS1_15EpilogueDefaultEEEEEvvEEEEvNT_6ParamsE,"a",@progbits
	.sectionflags	@""
	.align	4
.nv.constant0._ZN7cutlass13device_kernelINS_4gemm6kernel13GemmUniversalIN4cute5tupleIJiiiiEEENS1_10collective13CollectiveMmaINS1_34MainloopSm90TmaGmmaWarpSpecializedILi7ENS5_IJNS4_1CILi1EEESB_SB_EEENS1_32KernelTmaWarpSpecializedPingpongEEENS5_IJNSA_ILi64EEESF_SF_EEEaNS5_IJlSB_lEEEaSH_NS4_8TiledMMAINS4_8MMA_AtomIJNS4_4SM904GMMA26MMA_64x64x32_S32S8S8_SS_TNEEEENS4_6LayoutISC_NS5_IJNSA_ILi0EEESP_SP_EEEEENS5_IJNS4_10UnderscoreESS_SS_EEEEENS4_13SM90_TMA_LOADENS4_14ComposedLayoutINS4_7SwizzleILi2ELi4ELi3EEENS4_18smem_ptr_flag_bitsILi8EEENSO_INS5_IJNSA_ILi8EEESF_EEENS5_IJSF_SB_EEEEEEEvNS4_8identityESV_S15_vS16_EENS_8epilogue10collective6detail29Sm90TmaWarpSpecializedAdapterINS19_15DefaultEpilogueIaSH_SH_NS18_6thread17LinearCombinationIaLi1EiiLNS1D_9ScaleType4KindE0ELNS_15FloatRoundStyleE2EaEENS1_15EpilogueDefaultEEEEEvvEEEEvNT_6ParamsE:
	.zero		1664


//--------------------- SYMBOLS --------------------------

	.type		.nv.reservedSmem.offset0,@object
	.size		.nv.reservedSmem.offset0,0x4
	.type		__assertfail,@function
